	.target	sm_90a

	.elftype	@"ET_EXEC"


//--------------------- .note.nv.tkinfo           --------------------------
	.section	.note.nv.tkinfo,"",@"SHT_NOTE"
	.sectionflags	@"SHF_NOTE_NV_TKINFO"
	.tkinfo
        /*0018*/ 	.word	0x00000002
        /*0030*/ 	.string	""
        /*0030*/ 	.string	"ptxas"
        /*0030*/ 	.string	"Cuda compilation tools, release 13.0, V13.0.88"
        /*0030*/ 	.string	"Build cuda_13.0.r13.0/compiler.36424714_0"
        /*0030*/ 	.string	"-arch sm_90a -m 64 "



//--------------------- .note.nv.cuinfo           --------------------------
	.section	.note.nv.cuinfo,"",@"SHT_NOTE"
	.sectionflags	@"SHF_NOTE_NV_CUINFO"
        /*0018*/ 	.short	0x0002
        /*001a*/ 	.short	0x005a
        /*001c*/ 	.short	0x0082
	.zero		2


//--------------------- .nv.info                  --------------------------
	.section	.nv.info,"",@"SHT_CUDA_INFO"
	.align	4


	//----- nvinfo : EIATTR_REGCOUNT
	.align		4
        /*0000*/ 	.byte	0x04, 0x2f
        /*0002*/ 	.short	(.L_15 - .L_14)
	.align		4
.L_14:
        /*0004*/ 	.word	index@(_ZN7cutlass13device_kernelINS_4gemm6kernel13GemmUniversalIN4cute5tupleIJiiiiEEENS1_10collective13CollectiveMmaINS1_34MainloopSm90TmaGmmaWarpSpecializedILi4ENS5_IJNS4_1CILi1EEESB_SB_EEENS1_35KernelTmaWarpSpecializedCooperativeEEENS5_IJNSA_ILi384EEENSA_ILi48EEENSA_ILi128EEEEEEaNS5_IJlSB_lEEEaSJ_NS4_8TiledMMAINS4_8MMA_AtomIJNS4_4SM904GMMA26MMA_64x16x32_S32S8S8_SS_TNEEEENS4_6LayoutINS5_IJNSA_ILi2EEESB_SB_EEENS5_IJSB_NSA_ILi0EEEST_EEEEENS5_IJNS4_10UnderscoreESW_SW_EEEEENS4_13SM90_TMA_LOADENS4_14ComposedLayoutINS4_7SwizzleILi3ELi4ELi3EEENS4_18smem_ptr_flag_bitsILi8EEENSQ_INS5_IJNSA_ILi8EEESH_EEENS5_IJSH_SB_EEEEEEEvNS4_8identityESZ_S19_vS1A_EENS_8epilogue10collective6detail29Sm90TmaWarpSpecializedAdapterINS1D_15DefaultEpilogueIaSJ_SJ_NS1C_6thread17LinearCombinationIaLi1EiiLNS1H_9ScaleType4KindE0ELNS_15FloatRoundStyleE2EaEENS1_15EpilogueDefaultEEEEEvvEEEEvNT_6ParamsE)
        /*0008*/ 	.word	0x000000a8


	//----- nvinfo : EIATTR_FRAME_SIZE
	.align		4
.L_15:
        /*000c*/ 	.byte	0x04, 0x11
        /*000e*/ 	.short	(.L_17 - .L_16)
	.align		4
.L_16:
        /*0010*/ 	.word	index@(_ZN7cutlass13device_kernelINS_4gemm6kernel13GemmUniversalIN4cute5tupleIJiiiiEEENS1_10collective13CollectiveMmaINS1_34MainloopSm90TmaGmmaWarpSpecializedILi4ENS5_IJNS4_1CILi1EEESB_SB_EEENS1_35KernelTmaWarpSpecializedCooperativeEEENS5_IJNSA_ILi384EEENSA_ILi48EEENSA_ILi128EEEEEEaNS5_IJlSB_lEEEaSJ_NS4_8TiledMMAINS4_8MMA_AtomIJNS4_4SM904GMMA26MMA_64x16x32_S32S8S8_SS_TNEEEENS4_6LayoutINS5_IJNSA_ILi2EEESB_SB_EEENS5_IJSB_NSA_ILi0EEEST_EEEEENS5_IJNS4_10UnderscoreESW_SW_EEEEENS4_13SM90_TMA_LOADENS4_14ComposedLayoutINS4_7SwizzleILi3ELi4ELi3EEENS4_18smem_ptr_flag_bitsILi8EEENSQ_INS5_IJNSA_ILi8EEESH_EEENS5_IJSH_SB_EEEEEEEvNS4_8identityESZ_S19_vS1A_EENS_8epilogue10collective6detail29Sm90TmaWarpSpecializedAdapterINS1D_15DefaultEpilogueIaSJ_SJ_NS1C_6thread17LinearCombinationIaLi1EiiLNS1H_9ScaleType4KindE0ELNS_15FloatRoundStyleE2EaEENS1_15EpilogueDefaultEEEEEvvEEEEvNT_6ParamsE)
        /*0014*/ 	.word	0x00000000


	//----- nvinfo : EIATTR_MIN_STACK_SIZE
	.align		4
.L_17:
        /*0018*/ 	.byte	0x04, 0x12
        /*001a*/ 	.short	(.L_19 - .L_18)
	.align		4
.L_18:
        /*001c*/ 	.word	index@(_ZN7cutlass13device_kernelINS_4gemm6kernel13GemmUniversalIN4cute5tupleIJiiiiEEENS1_10collective13CollectiveMmaINS1_34MainloopSm90TmaGmmaWarpSpecializedILi4ENS5_IJNS4_1CILi1EEESB_SB_EEENS1_35KernelTmaWarpSpecializedCooperativeEEENS5_IJNSA_ILi384EEENSA_ILi48EEENSA_ILi128EEEEEEaNS5_IJlSB_lEEEaSJ_NS4_8TiledMMAINS4_8MMA_AtomIJNS4_4SM904GMMA26MMA_64x16x32_S32S8S8_SS_TNEEEENS4_6LayoutINS5_IJNSA_ILi2EEESB_SB_EEENS5_IJSB_NSA_ILi0EEEST_EEEEENS5_IJNS4_10UnderscoreESW_SW_EEEEENS4_13SM90_TMA_LOADENS4_14ComposedLayoutINS4_7SwizzleILi3ELi4ELi3EEENS4_18smem_ptr_flag_bitsILi8EEENSQ_INS5_IJNSA_ILi8EEESH_EEENS5_IJSH_SB_EEEEEEEvNS4_8identityESZ_S19_vS1A_EENS_8epilogue10collective6detail29Sm90TmaWarpSpecializedAdapterINS1D_15DefaultEpilogueIaSJ_SJ_NS1C_6thread17LinearCombinationIaLi1EiiLNS1H_9ScaleType4KindE0ELNS_15FloatRoundStyleE2EaEENS1_15EpilogueDefaultEEEEEvvEEEEvNT_6ParamsE)
        /*0020*/ 	.word	0x00000000
.L_19:


//--------------------- .nv.compat                --------------------------
	.section	.nv.compat,"",@"SHT_CUDA_COMPAT_INFO"
	.align	4
        /*0000*/ 	.byte	0x02, 0x09, 0x01, 0x00, 0x02, 0x02, 0x04, 0x00, 0x02, 0x05, 0x05, 0x00, 0x03, 0x07, 0x01, 0x01
        /*0010*/ 	.byte	0x02, 0x03, 0x01, 0x00, 0x02, 0x06, 0x01, 0x00, 0x04, 0x0b, 0x08, 0x00, 0x00, 0x00, 0x00, 0x00
        /*0020*/ 	.byte	0x00, 0x00, 0x00, 0x00


//--------------------- .nv.info._ZN7cutlass13device_kernelINS_4gemm6kernel13GemmUniversalIN4cute5tupleIJiiiiEEENS1_10collective13CollectiveMmaINS1_34MainloopSm90TmaGmmaWarpSpecializedILi4ENS5_IJNS4_1CILi1EEESB_SB_EEENS1_35KernelTmaWarpSpecializedCooperativeEEENS5_IJNSA_ILi384EEENSA_ILi48EEENSA_ILi128EEEEEEaNS5_IJlSB_lEEEaSJ_NS4_8TiledMMAINS4_8MMA_AtomIJNS4_4SM904GMMA26MMA_64x16x32_S32S8S8_SS_TNEEEENS4_6LayoutINS5_IJNSA_ILi2EEESB_SB_EEENS5_IJSB_NSA_ILi0EEEST_EEEEENS5_IJNS4_10UnderscoreESW_SW_EEEEENS4_13SM90_TMA_LOADENS4_14ComposedLayoutINS4_7SwizzleILi3ELi4ELi3EEENS4_18smem_ptr_flag_bitsILi8EEENSQ_INS5_IJNSA_ILi8EEESH_EEENS5_IJSH_SB_EEEEEEEvNS4_8identityESZ_S19_vS1A_EENS_8epilogue10collective6detail29Sm90TmaWarpSpecializedAdapterINS1D_15DefaultEpilogueIaSJ_SJ_NS1C_6thread17LinearCombinationIaLi1EiiLNS1H_9ScaleType4KindE0ELNS_15FloatRoundStyleE2EaEENS1_15EpilogueDefaultEEEEEvvEEEEvNT_6ParamsE --------------------------
	.section	.nv.info._ZN7cutlass13device_kernelINS_4gemm6kernel13GemmUniversalIN4cute5tupleIJiiiiEEENS1_10collective13CollectiveMmaINS1_34MainloopSm90TmaGmmaWarpSpecializedILi4ENS5_IJNS4_1CILi1EEESB_SB_EEENS1_35KernelTmaWarpSpecializedCooperativeEEENS5_IJNSA_ILi384EEENSA_ILi48EEENSA_ILi128EEEEEEaNS5_IJlSB_lEEEaSJ_NS4_8TiledMMAINS4_8MMA_AtomIJNS4_4SM904GMMA26MMA_64x16x32_S32S8S8_SS_TNEEEENS4_6LayoutINS5_IJNSA_ILi2EEESB_SB_EEENS5_IJSB_NSA_ILi0EEEST_EEEEENS5_IJNS4_10UnderscoreESW_SW_EEEEENS4_13SM90_TMA_LOADENS4_14ComposedLayoutINS4_7SwizzleILi3ELi4ELi3EEENS4_18smem_ptr_flag_bitsILi8EEENSQ_INS5_IJNSA_ILi8EEESH_EEENS5_IJSH_SB_EEEEEEEvNS4_8identityESZ_S19_vS1A_EENS_8epilogue10collective6detail29Sm90TmaWarpSpecializedAdapterINS1D_15DefaultEpilogueIaSJ_SJ_NS1C_6thread17LinearCombinationIaLi1EiiLNS1H_9ScaleType4KindE0ELNS_15FloatRoundStyleE2EaEENS1_15EpilogueDefaultEEEEEvvEEEEvNT_6ParamsE,"",@"SHT_CUDA_INFO"
	.sectionflags	@""
	.align	4


	//----- nvinfo : EIATTR_CUDA_API_VERSION
	.align		4
        /*0000*/ 	.byte	0x04, 0x37
        /*0002*/ 	.short	(.L_21 - .L_20)
.L_20:
        /*0004*/ 	.word	0x00000082


	//----- nvinfo : EIATTR_KPARAM_INFO
	.align		4
.L_21:
        /*0008*/ 	.byte	0x04, 0x17
        /*000a*/ 	.short	(.L_23 - .L_22)
.L_22:
        /*000c*/ 	.word	0x00000000
        /*0010*/ 	.short	0x0000
        /*0012*/ 	.short	0x0070
        /*0014*/ 	.byte	0x00, 0xf0, 0x01, 0x10


	//----- nvinfo : EIATTR_SPARSE_MMA_MASK
	.align		4
.L_23:
        /*0018*/ 	.byte	0x03, 0x50
        /*001a*/ 	.short	0x0000


	//----- nvinfo : EIATTR_MAXREG_COUNT
	.align		4
        /*001c*/ 	.byte	0x03, 0x1b
        /*001e*/ 	.short	0x00a8


	//----- nvinfo : EIATTR_NUM_BARRIERS
	.align		4
        /*0020*/ 	.byte	0x02, 0x4c
        /*0022*/ 	.byte	0x01
	.zero		1


	//----- nvinfo : EIATTR_EXTERNS
	.align		4
        /*0024*/ 	.byte	0x04, 0x0f
        /*0026*/ 	.short	(.L_25 - .L_24)


	//   ....[0]....
	.align		4
.L_24:
        /*0028*/ 	.word	index@(__assertfail)


	//----- nvinfo : EIATTR_MERCURY_ISA_VERSION
	.align		4
.L_25:
        /*002c*/ 	.byte	0x03, 0x5f
        /*002e*/ 	.short	0x0101


	//----- nvinfo : EIATTR_INT_WARP_WIDE_INSTR_OFFSETS
	.align		4
        /*0030*/ 	.byte	0x04, 0x31
        /*0032*/ 	.short	(.L_27 - .L_26)


	//   ....[0]....
.L_26:
        /*0034*/ 	.word	0x00000380


	//   ....[1]....
        /*0038*/ 	.word	0x00000390


	//   ....[2]....
        /*003c*/ 	.word	0x000004d0


	//----- nvinfo : EIATTR_COOP_GROUP_MASK_REGIDS
	.align		4
.L_27:
        /*0040*/ 	.byte	0x04, 0x29
        /*0042*/ 	.short	(.L_29 - .L_28)


	//   ....[0]....
.L_28:
        /*0044*/ 	.word	0xffffffff


	//   ....[1]....
        /*0048*/ 	.word	0xffffffff


	//   ....[2]....
        /*004c*/ 	.word	0xffffffff


	//   ....[3]....
        /*0050*/ 	.word	0xffffffff


	//   ....[4]....
        /*0054*/ 	.word	0xffffffff


	//----- nvinfo : EIATTR_COOP_GROUP_INSTR_OFFSETS
	.align		4
.L_29:
        /*0058*/ 	.byte	0x04, 0x28
        /*005a*/ 	.short	(.L_31 - .L_30)


	//   ....[0]....
.L_30:
        /*005c*/ 	.word	0x00000060


	//   ....[1]....
        /*0060*/ 	.word	0x00000070


	//   ....[2]....
        /*0064*/ 	.word	0x00000130


	//   ....[3]....
        /*0068*/ 	.word	0x000002c0


	//   ....[4]....
        /*006c*/ 	.word	0x00000fe0


	//----- nvinfo : EIATTR_REG_RECONFIG
	.align		4
.L_31:
        /*0070*/ 	.byte	0x01, 0x54
	.zero		2


	//----- nvinfo : EIATTR_SYSCALL_OFFSETS
	.align		4
        /*0074*/ 	.byte	0x04, 0x46
        /*0076*/ 	.short	(.L_33 - .L_32)


	//   ....[0]....
.L_32:
        /*0078*/ 	.word	0x000011a0


	//----- nvinfo : EIATTR_MBARRIER_INSTR_OFFSETS
	.align		4
.L_33:
        /*007c*/ 	.byte	0x04, 0x39
        /*007e*/ 	.short	(.L_35 - .L_34)


	//   ....[0]....
.L_34:
        /*0080*/ 	.word	0x00000230
        /*0084*/ 	.word	0x000000ff
        /*0088*/ 	.word	0x00000000
        /*008c*/ 	.short	0x0100
        /*008e*/ 	.byte	0x08
	.zero		1


	//   ....[1]....
        /*0090*/ 	.word	0x00000240
        /*0094*/ 	.word	0x000000ff
        /*0098*/ 	.word	0x00000020
        /*009c*/ 	.short	0x0100
        /*009e*/ 	.byte	0x08
	.zero		1


	//   ....[2]....
        /*00a0*/ 	.word	0x00000250
        /*00a4*/ 	.word	0x000000ff
        /*00a8*/ 	.word	0x00000008
        /*00ac*/ 	.short	0x0100
        /*00ae*/ 	.byte	0x08
	.zero		1


	//   ....[3]....
        /*00b0*/ 	.word	0x00000260
        /*00b4*/ 	.word	0x000000ff
        /*00b8*/ 	.word	0x00000028
        /*00bc*/ 	.short	0x0100
        /*00be*/ 	.byte	0x08
	.zero		1


	//   ....[4]....
        /*00c0*/ 	.word	0x00000270
        /*00c4*/ 	.word	0x000000ff
        /*00c8*/ 	.word	0x00000010
        /*00cc*/ 	.short	0x0100
        /*00ce*/ 	.byte	0x08
	.zero		1


	//   ....[5]....
        /*00d0*/ 	.word	0x00000280
        /*00d4*/ 	.word	0x000000ff
        /*00d8*/ 	.word	0x00000030
        /*00dc*/ 	.short	0x0100
        /*00de*/ 	.byte	0x08
	.zero		1


	//   ....[6]....
        /*00e0*/ 	.word	0x00000290
        /*00e4*/ 	.word	0x000000ff
        /*00e8*/ 	.word	0x00000018
        /*00ec*/ 	.short	0x0100
        /*00ee*/ 	.byte	0x08
	.zero		1


	//   ....[7]....
        /*00f0*/ 	.word	0x000002a0
        /*00f4*/ 	.word	0x000000ff
        /*00f8*/ 	.word	0x00000038
        /*00fc*/ 	.short	0x0100
        /*00fe*/ 	.byte	0x08
	.zero		1


	//   ....[8]....
        /*0100*/ 	.word	0x00000540
        /*0104*/ 	.word	0x000000ff
        /*0108*/ 	.word	0x00000050
        /*010c*/ 	.short	0x0100
        /*010e*/ 	.byte	0x06
	.zero		1


	//   ....[9]....
        /*0110*/ 	.word	0x000005a0
        /*0114*/ 	.word	0x000000ff
        /*0118*/ 	.word	0x00000058
        /*011c*/ 	.short	0x0100
        /*011e*/ 	.byte	0x06
	.zero		1


	//   ....[10]....
        /*0120*/ 	.word	0x00001270
        /*0124*/ 	.word	0x00000003
        /*0128*/ 	.word	0x00000000
        /*012c*/ 	.short	0x010a
        /*012e*/ 	.byte	0x3f
	.zero		1


	//   ....[11]....
        /*0130*/ 	.word	0x000012b0
        /*0134*/ 	.word	0x00000003
        /*0138*/ 	.word	0x00000000
        /*013c*/ 	.short	0x010a
        /*013e*/ 	.byte	0x3f
	.zero		1


	//   ....[12]....
        /*0140*/ 	.word	0x00002200
        /*0144*/ 	.word	0x00000005
        /*0148*/ 	.word	0x00000000
        /*014c*/ 	.short	0x010a
        /*014e*/ 	.byte	0x3f
	.zero		1


	//   ....[13]....
        /*0150*/ 	.word	0x00002240
        /*0154*/ 	.word	0x00000005
        /*0158*/ 	.word	0x00000000
        /*015c*/ 	.short	0x010a
        /*015e*/ 	.byte	0x3f
	.zero		1


	//   ....[14]....
        /*0160*/ 	.word	0x00003040
        /*0164*/ 	.word	0x00000004
        /*0168*/ 	.word	0x00000000
        /*016c*/ 	.short	0x0101
        /*016e*/ 	.byte	0x3f
	.zero		1


	//   ....[15]....
        /*0170*/ 	.word	0x00003200
        /*0174*/ 	.word	0x00000000
        /*0178*/ 	.word	0x00000000
        /*017c*/ 	.short	0x0101
        /*017e*/ 	.byte	0x3f
	.zero		1


	//   ....[16]....
        /*0180*/ 	.word	0x00008d50
        /*0184*/ 	.word	0x0000000c
        /*0188*/ 	.word	0x00000020
        /*018c*/ 	.short	0x010a
        /*018e*/ 	.byte	0x3f
	.zero		1


	//   ....[17]....
        /*0190*/ 	.word	0x00009110
        /*0194*/ 	.word	0x00000005
        /*0198*/ 	.word	0x00000058
        /*019c*/ 	.short	0x0101
        /*019e*/ 	.byte	0x3f
	.zero		1


	//   ....[18]....
        /*01a0*/ 	.word	0x00009810
        /*01a4*/ 	.word	0x00000007
        /*01a8*/ 	.word	0x00000000
        /*01ac*/ 	.short	0x010a
        /*01ae*/ 	.byte	0x3f
	.zero		1


	//   ....[19]....
        /*01b0*/ 	.word	0x00009890
        /*01b4*/ 	.word	0x00000006
        /*01b8*/ 	.word	0x00000000
        /*01bc*/ 	.short	0x010a
        /*01be*/ 	.byte	0x3f
	.zero		1


	//   ....[20]....
        /*01c0*/ 	.word	0x00009920
        /*01c4*/ 	.word	0x00000007
        /*01c8*/ 	.word	0x00000000
        /*01cc*/ 	.short	0x010a
        /*01ce*/ 	.byte	0x3f
	.zero		1


	//   ....[21]....
        /*01d0*/ 	.word	0x000099b0
        /*01d4*/ 	.word	0x00000005
        /*01d8*/ 	.word	0x00000000
        /*01dc*/ 	.short	0x010a
        /*01de*/ 	.byte	0x3f
	.zero		1


	//   ....[22]....
        /*01e0*/ 	.word	0x00009a10
        /*01e4*/ 	.word	0x00000003
        /*01e8*/ 	.word	0x00000000
        /*01ec*/ 	.short	0x010a
        /*01ee*/ 	.byte	0x3f
	.zero		1


	//   ....[23]....
        /*01f0*/ 	.word	0x00009a60
        /*01f4*/ 	.word	0x00000005
        /*01f8*/ 	.word	0x00000000
        /*01fc*/ 	.short	0x010a
        /*01fe*/ 	.byte	0x3f
	.zero		1


	//   ....[24]....
        /*0200*/ 	.word	0x00009b30
        /*0204*/ 	.word	0x0000000c
        /*0208*/ 	.word	0x00000020
        /*020c*/ 	.short	0x010a
        /*020e*/ 	.byte	0x3f
	.zero		1


	//   ....[25]....
        /*0210*/ 	.word	0x00009c00
        /*0214*/ 	.word	0x00000007
        /*0218*/ 	.word	0x00000000
        /*021c*/ 	.short	0x010a
        /*021e*/ 	.byte	0x3f
	.zero		1


	//   ....[26]....
        /*0220*/ 	.word	0x00009c50
        /*0224*/ 	.word	0x00000006
        /*0228*/ 	.word	0x00000000
        /*022c*/ 	.short	0x010a
        /*022e*/ 	.byte	0x3f
	.zero		1


	//   ....[27]....
        /*0230*/ 	.word	0x00009ca0
        /*0234*/ 	.word	0x00000007
        /*0238*/ 	.word	0x00000000
        /*023c*/ 	.short	0x010a
        /*023e*/ 	.byte	0x3f
	.zero		1


	//----- nvinfo : EIATTR_NUM_MBARRIERS
	.align		4
.L_35:
        /*0240*/ 	.byte	0x03, 0x38
        /*0242*/ 	.short	0x000a


	//----- nvinfo : EIATTR_EXIT_INSTR_OFFSETS
	.align		4
        /*0244*/ 	.byte	0x04, 0x1c
        /*0246*/ 	.short	(.L_37 - .L_36)


	//   ....[0]....
.L_36:
        /*0248*/ 	.word	0x000005f0


	//   ....[1]....
        /*024c*/ 	.word	0x00000eb0


	//   ....[2]....
        /*0250*/ 	.word	0x000083c0


	//   ....[3]....
        /*0254*/ 	.word	0x000089f0


	//   ....[4]....
        /*0258*/ 	.word	0x00009a00


	//----- nvinfo : EIATTR_MAX_THREADS
	.align		4
.L_37:
        /*025c*/ 	.byte	0x04, 0x05
        /*025e*/ 	.short	(.L_39 - .L_38)
.L_38:
        /*0260*/ 	.word	0x00000180
        /*0264*/ 	.word	0x00000001
        /*0268*/ 	.word	0x00000001


	//----- nvinfo : EIATTR_CRS_STACK_SIZE
	.align		4
.L_39:
        /*026c*/ 	.byte	0x04, 0x1e
        /*026e*/ 	.short	(.L_41 - .L_40)
.L_40:
        /*0270*/ 	.word	0x00000000


	//----- nvinfo : EIATTR_CBANK_PARAM_SIZE
	.align		4
.L_41:
        /*0274*/ 	.byte	0x03, 0x19
        /*0276*/ 	.short	0x0470


	//----- nvinfo : EIATTR_PARAM_CBANK
	.align		4
        /*0278*/ 	.byte	0x04, 0x0a
        /*027a*/ 	.short	(.L_43 - .L_42)
	.align		4
.L_42:
        /*027c*/ 	.word	index@(.nv.constant0._ZN7cutlass13device_kernelINS_4gemm6kernel13GemmUniversalIN4cute5tupleIJiiiiEEENS1_10collective13CollectiveMmaINS1_34MainloopSm90TmaGmmaWarpSpecializedILi4ENS5_IJNS4_1CILi1EEESB_SB_EEENS1_35KernelTmaWarpSpecializedCooperativeEEENS5_IJNSA_ILi384EEENSA_ILi48EEENSA_ILi128EEEEEEaNS5_IJlSB_lEEEaSJ_NS4_8TiledMMAINS4_8MMA_AtomIJNS4_4SM904GMMA26MMA_64x16x32_S32S8S8_SS_TNEEEENS4_6LayoutINS5_IJNSA_ILi2EEESB_SB_EEENS5_IJSB_NSA_ILi0EEEST_EEEEENS5_IJNS4_10UnderscoreESW_SW_EEEEENS4_13SM90_TMA_LOADENS4_14ComposedLayoutINS4_7SwizzleILi3ELi4ELi3EEENS4_18smem_ptr_flag_bitsILi8EEENSQ_INS5_IJNSA_ILi8EEESH_EEENS5_IJSH_SB_EEEEEEEvNS4_8identityESZ_S19_vS1A_EENS_8epilogue10collective6detail29Sm90TmaWarpSpecializedAdapterINS1D_15DefaultEpilogueIaSJ_SJ_NS1C_6thread17LinearCombinationIaLi1EiiLNS1H_9ScaleType4KindE0ELNS_15FloatRoundStyleE2EaEENS1_15EpilogueDefaultEEEEEvvEEEEvNT_6ParamsE)
        /*0280*/ 	.short	0x0210
        /*0282*/ 	.short	0x0470


	//----- nvinfo : EIATTR_SW_WAR
	.align		4
.L_43:
        /*0284*/ 	.byte	0x04, 0x36
        /*0286*/ 	.short	(.L_45 - .L_44)
.L_44:
        /*0288*/ 	.word	0x00000008
.L_45:


//--------------------- .nv.callgraph             --------------------------
	.section	.nv.callgraph,"",@"SHT_CUDA_CALLGRAPH"
	.align	4
	.sectionentsize	8
	.align		4
        /*0000*/ 	.word	0x00000000
	.align		4
        /*0004*/ 	.word	0xffffffff
	.align		4
        /*0008*/ 	.word	index@(_ZN7cutlass13device_kernelINS_4gemm6kernel13GemmUniversalIN4cute5tupleIJiiiiEEENS1_10collective13CollectiveMmaINS1_34MainloopSm90TmaGmmaWarpSpecializedILi4ENS5_IJNS4_1CILi1EEESB_SB_EEENS1_35KernelTmaWarpSpecializedCooperativeEEENS5_IJNSA_ILi384EEENSA_ILi48EEENSA_ILi128EEEEEEaNS5_IJlSB_lEEEaSJ_NS4_8TiledMMAINS4_8MMA_AtomIJNS4_4SM904GMMA26MMA_64x16x32_S32S8S8_SS_TNEEEENS4_6LayoutINS5_IJNSA_ILi2EEESB_SB_EEENS5_IJSB_NSA_ILi0EEEST_EEEEENS5_IJNS4_10UnderscoreESW_SW_EEEEENS4_13SM90_TMA_LOADENS4_14ComposedLayoutINS4_7SwizzleILi3ELi4ELi3EEENS4_18smem_ptr_flag_bitsILi8EEENSQ_INS5_IJNSA_ILi8EEESH_EEENS5_IJSH_SB_EEEEEEEvNS4_8identityESZ_S19_vS1A_EENS_8epilogue10collective6detail29Sm90TmaWarpSpecializedAdapterINS1D_15DefaultEpilogueIaSJ_SJ_NS1C_6thread17LinearCombinationIaLi1EiiLNS1H_9ScaleType4KindE0ELNS_15FloatRoundStyleE2EaEENS1_15EpilogueDefaultEEEEEvvEEEEvNT_6ParamsE)
	.align		4
        /*000c*/ 	.word	index@(__assertfail)
	.align		4
        /*0010*/ 	.word	0x00000000
	.align		4
        /*0014*/ 	.word	0xfffffffe
	.align		4
        /*0018*/ 	.word	0x00000000
	.align		4
        /*001c*/ 	.word	0xfffffffd
	.align		4
        /*0020*/ 	.word	0x00000000
	.align		4
        /*0024*/ 	.word	0xfffffffc


//--------------------- .nv.constant4             --------------------------
	.section	.nv.constant4,"a",@progbits
	.align	8
	.align		8
.nv.constant4:
        /*0000*/ 	.dword	__assertfail
	.align		8
        /*0008*/ 	.dword	__unnamed_1
	.align		8
        /*0010*/ 	.dword	_ZN39_INTERNAL_73ef1c38_4_k_cu_c5e36907_86014cuda3std3__45__cpo5beginE
	.align		8
        /*0018*/ 	.dword	_ZN39_INTERNAL_73ef1c38_4_k_cu_c5e36907_86014cuda3std3__45__cpo3endE
	.align		8
        /*0020*/ 	.dword	_ZN39_INTERNAL_73ef1c38_4_k_cu_c5e36907_86014cuda3std3__45__cpo6cbeginE
	.align		8
        /*0028*/ 	.dword	_ZN39_INTERNAL_73ef1c38_4_k_cu_c5e36907_86014cuda3std3__45__cpo4cendE
	.align		8
        /*0030*/ 	.dword	_ZN39_INTERNAL_73ef1c38_4_k_cu_c5e36907_86014cuda3std3__441_GLOBAL__N__73ef1c38_4_k_cu_c5e36907_86016ignoreE
	.align		8
        /*0038*/ 	.dword	_ZN39_INTERNAL_73ef1c38_4_k_cu_c5e36907_86014cuda3std3__419piecewise_constructE
	.align		8
        /*0040*/ 	.dword	_ZN39_INTERNAL_73ef1c38_4_k_cu_c5e36907_86014cuda3std3__48in_placeE
	.align		8
        /*0048*/ 	.dword	_ZN39_INTERNAL_73ef1c38_4_k_cu_c5e36907_86014cuda3std6ranges3__45__cpo4swapE
	.align		8
        /*0050*/ 	.dword	_ZN39_INTERNAL_73ef1c38_4_k_cu_c5e36907_86014cuda3std6ranges3__45__cpo9iter_moveE
	.align		8
        /*0058*/ 	.dword	_ZN39_INTERNAL_73ef1c38_4_k_cu_c5e36907_86014cute7productE
	.align		8
        /*0060*/ 	.dword	_ZN39_INTERNAL_73ef1c38_4_k_cu_c5e36907_86014cute1_E
	.align		8
        /*0068*/ 	.dword	$str$22
	.align		8
        /*0070*/ 	.dword	$str$23


//--------------------- .text._ZN7cutlass13device_kernelINS_4gemm6kernel13GemmUniversalIN4cute5tupleIJiiiiEEENS1_10collective13CollectiveMmaINS1_34MainloopSm90TmaGmmaWarpSpecializedILi4ENS5_IJNS4_1CILi1EEESB_SB_EEENS1_35KernelTmaWarpSpecializedCooperativeEEENS5_IJNSA_ILi384EEENSA_ILi48EEENSA_ILi128EEEEEEaNS5_IJlSB_lEEEaSJ_NS4_8TiledMMAINS4_8MMA_AtomIJNS4_4SM904GMMA26MMA_64x16x32_S32S8S8_SS_TNEEEENS4_6LayoutINS5_IJNSA_ILi2EEESB_SB_EEENS5_IJSB_NSA_ILi0EEEST_EEEEENS5_IJNS4_10UnderscoreESW_SW_EEEEENS4_13SM90_TMA_LOADENS4_14ComposedLayoutINS4_7SwizzleILi3ELi4ELi3EEENS4_18smem_ptr_flag_bitsILi8EEENSQ_INS5_IJNSA_ILi8EEESH_EEENS5_IJSH_SB_EEEEEEEvNS4_8identityESZ_S19_vS1A_EENS_8epilogue10collective6detail29Sm90TmaWarpSpecializedAdapterINS1D_15DefaultEpilogueIaSJ_SJ_NS1C_6thread17LinearCombinationIaLi1EiiLNS1H_9ScaleType4KindE0ELNS_15FloatRoundStyleE2EaEENS1_15EpilogueDefaultEEEEEvvEEEEvNT_6ParamsE --------------------------
	.section	.text._ZN7cutlass13device_kernelINS_4gemm6kernel13GemmUniversalIN4cute5tupleIJiiiiEEENS1_10collective13CollectiveMmaINS1_34MainloopSm90TmaGmmaWarpSpecializedILi4ENS5_IJNS4_1CILi1EEESB_SB_EEENS1_35KernelTmaWarpSpecializedCooperativeEEENS5_IJNSA_ILi384EEENSA_ILi48EEENSA_ILi128EEEEEEaNS5_IJlSB_lEEEaSJ_NS4_8TiledMMAINS4_8MMA_AtomIJNS4_4SM904GMMA26MMA_64x16x32_S32S8S8_SS_TNEEEENS4_6LayoutINS5_IJNSA_ILi2EEESB_SB_EEENS5_IJSB_NSA_ILi0EEEST_EEEEENS5_IJNS4_10UnderscoreESW_SW_EEEEENS4_13SM90_TMA_LOADENS4_14ComposedLayoutINS4_7SwizzleILi3ELi4ELi3EEENS4_18smem_ptr_flag_bitsILi8EEENSQ_INS5_IJNSA_ILi8EEESH_EEENS5_IJSH_SB_EEEEEEEvNS4_8identityESZ_S19_vS1A_EENS_8epilogue10collective6detail29Sm90TmaWarpSpecializedAdapterINS1D_15DefaultEpilogueIaSJ_SJ_NS1C_6thread17LinearCombinationIaLi1EiiLNS1H_9ScaleType4KindE0ELNS_15FloatRoundStyleE2EaEENS1_15EpilogueDefaultEEEEEvvEEEEvNT_6ParamsE,"ax",@progbits
	.align	128
.text._ZN7cutlass13device_kernelINS_4gemm6kernel13GemmUniversalIN4cute5tupleIJiiiiEEENS1_10collective13CollectiveMmaINS1_34MainloopSm90TmaGmmaWarpSpecializedILi4ENS5_IJNS4_1CILi1EEESB_SB_EEENS1_35KernelTmaWarpSpecializedCooperativeEEENS5_IJNSA_ILi384EEENSA_ILi48EEENSA_ILi128EEEEEEaNS5_IJlSB_lEEEaSJ_NS4_8TiledMMAINS4_8MMA_AtomIJNS4_4SM904GMMA26MMA_64x16x32_S32S8S8_SS_TNEEEENS4_6LayoutINS5_IJNSA_ILi2EEESB_SB_EEENS5_IJSB_NSA_ILi0EEEST_EEEEENS5_IJNS4_10UnderscoreESW_SW_EEEEENS4_13SM90_TMA_LOADENS4_14ComposedLayoutINS4_7SwizzleILi3ELi4ELi3EEENS4_18smem_ptr_flag_bitsILi8EEENSQ_INS5_IJNSA_ILi8EEESH_EEENS5_IJSH_SB_EEEEEEEvNS4_8identityESZ_S19_vS1A_EENS_8epilogue10collective6detail29Sm90TmaWarpSpecializedAdapterINS1D_15DefaultEpilogueIaSJ_SJ_NS1C_6thread17LinearCombinationIaLi1EiiLNS1H_9ScaleType4KindE0ELNS_15FloatRoundStyleE2EaEENS1_15EpilogueDefaultEEEEEvvEEEEvNT_6ParamsE:
        .type           _ZN7cutlass13device_kernelINS_4gemm6kernel13GemmUniversalIN4cute5tupleIJiiiiEEENS1_10collective13CollectiveMmaINS1_34MainloopSm90TmaGmmaWarpSpecializedILi4ENS5_IJNS4_1CILi1EEESB_SB_EEENS1_35KernelTmaWarpSpecializedCooperativeEEENS5_IJNSA_ILi384EEENSA_ILi48EEENSA_ILi128EEEEEEaNS5_IJlSB_lEEEaSJ_NS4_8TiledMMAINS4_8MMA_AtomIJNS4_4SM904GMMA26MMA_64x16x32_S32S8S8_SS_TNEEEENS4_6LayoutINS5_IJNSA_ILi2EEESB_SB_EEENS5_IJSB_NSA_ILi0EEEST_EEEEENS5_IJNS4_10UnderscoreESW_SW_EEEEENS4_13SM90_TMA_LOADENS4_14ComposedLayoutINS4_7SwizzleILi3ELi4ELi3EEENS4_18smem_ptr_flag_bitsILi8EEENSQ_INS5_IJNSA_ILi8EEESH_EEENS5_IJSH_SB_EEEEEEEvNS4_8identityESZ_S19_vS1A_EENS_8epilogue10collective6detail29Sm90TmaWarpSpecializedAdapterINS1D_15DefaultEpilogueIaSJ_SJ_NS1C_6thread17LinearCombinationIaLi1EiiLNS1H_9ScaleType4KindE0ELNS_15FloatRoundStyleE2EaEENS1_15EpilogueDefaultEEEEEvvEEEEvNT_6ParamsE,@function
        .size           _ZN7cutlass13device_kernelINS_4gemm6kernel13GemmUniversalIN4cute5tupleIJiiiiEEENS1_10collective13CollectiveMmaINS1_34MainloopSm90TmaGmmaWarpSpecializedILi4ENS5_IJNS4_1CILi1EEESB_SB_EEENS1_35KernelTmaWarpSpecializedCooperativeEEENS5_IJNSA_ILi384EEENSA_ILi48EEENSA_ILi128EEEEEEaNS5_IJlSB_lEEEaSJ_NS4_8TiledMMAINS4_8MMA_AtomIJNS4_4SM904GMMA26MMA_64x16x32_S32S8S8_SS_TNEEEENS4_6LayoutINS5_IJNSA_ILi2EEESB_SB_EEENS5_IJSB_NSA_ILi0EEEST_EEEEENS5_IJNS4_10UnderscoreESW_SW_EEEEENS4_13SM90_TMA_LOADENS4_14ComposedLayoutINS4_7SwizzleILi3ELi4ELi3EEENS4_18smem_ptr_flag_bitsILi8EEENSQ_INS5_IJNSA_ILi8EEESH_EEENS5_IJSH_SB_EEEEEEEvNS4_8identityESZ_S19_vS1A_EENS_8epilogue10collective6detail29Sm90TmaWarpSpecializedAdapterINS1D_15DefaultEpilogueIaSJ_SJ_NS1C_6thread17LinearCombinationIaLi1EiiLNS1H_9ScaleType4KindE0ELNS_15FloatRoundStyleE2EaEENS1_15EpilogueDefaultEEEEEvvEEEEvNT_6ParamsE,(.L_x_214 - _ZN7cutlass13device_kernelINS_4gemm6kernel13GemmUniversalIN4cute5tupleIJiiiiEEENS1_10collective13CollectiveMmaINS1_34MainloopSm90TmaGmmaWarpSpecializedILi4ENS5_IJNS4_1CILi1EEESB_SB_EEENS1_35KernelTmaWarpSpecializedCooperativeEEENS5_IJNSA_ILi384EEENSA_ILi48EEENSA_ILi128EEEEEEaNS5_IJlSB_lEEEaSJ_NS4_8TiledMMAINS4_8MMA_AtomIJNS4_4SM904GMMA26MMA_64x16x32_S32S8S8_SS_TNEEEENS4_6LayoutINS5_IJNSA_ILi2EEESB_SB_EEENS5_IJSB_NSA_ILi0EEEST_EEEEENS5_IJNS4_10UnderscoreESW_SW_EEEEENS4_13SM90_TMA_LOADENS4_14ComposedLayoutINS4_7SwizzleILi3ELi4ELi3EEENS4_18smem_ptr_flag_bitsILi8EEENSQ_INS5_IJNSA_ILi8EEESH_EEENS5_IJSH_SB_EEEEEEEvNS4_8identityESZ_S19_vS1A_EENS_8epilogue10collective6detail29Sm90TmaWarpSpecializedAdapterINS1D_15DefaultEpilogueIaSJ_SJ_NS1C_6thread17LinearCombinationIaLi1EiiLNS1H_9ScaleType4KindE0ELNS_15FloatRoundStyleE2EaEENS1_15EpilogueDefaultEEEEEvvEEEEvNT_6ParamsE)
        .other          _ZN7cutlass13device_kernelINS_4gemm6kernel13GemmUniversalIN4cute5tupleIJiiiiEEENS1_10collective13CollectiveMmaINS1_34MainloopSm90TmaGmmaWarpSpecializedILi4ENS5_IJNS4_1CILi1EEESB_SB_EEENS1_35KernelTmaWarpSpecializedCooperativeEEENS5_IJNSA_ILi384EEENSA_ILi48EEENSA_ILi128EEEEEEaNS5_IJlSB_lEEEaSJ_NS4_8TiledMMAINS4_8MMA_AtomIJNS4_4SM904GMMA26MMA_64x16x32_S32S8S8_SS_TNEEEENS4_6LayoutINS5_IJNSA_ILi2EEESB_SB_EEENS5_IJSB_NSA_ILi0EEEST_EEEEENS5_IJNS4_10UnderscoreESW_SW_EEEEENS4_13SM90_TMA_LOADENS4_14ComposedLayoutINS4_7SwizzleILi3ELi4ELi3EEENS4_18smem_ptr_flag_bitsILi8EEENSQ_INS5_IJNSA_ILi8EEESH_EEENS5_IJSH_SB_EEEEEEEvNS4_8identityESZ_S19_vS1A_EENS_8epilogue10collective6detail29Sm90TmaWarpSpecializedAdapterINS1D_15DefaultEpilogueIaSJ_SJ_NS1C_6thread17LinearCombinationIaLi1EiiLNS1H_9ScaleType4KindE0ELNS_15FloatRoundStyleE2EaEENS1_15EpilogueDefaultEEEEEvvEEEEvNT_6ParamsE,@"STO_CUDA_ENTRY STV_DEFAULT"
_ZN7cutlass13device_kernelINS_4gemm6kernel13GemmUniversalIN4cute5tupleIJiiiiEEENS1_10collective13CollectiveMmaINS1_34MainloopSm90TmaGmmaWarpSpecializedILi4ENS5_IJNS4_1CILi1EEESB_SB_EEENS1_35KernelTmaWarpSpecializedCooperativeEEENS5_IJNSA_ILi384EEENSA_ILi48EEENSA_ILi128EEEEEEaNS5_IJlSB_lEEEaSJ_NS4_8TiledMMAINS4_8MMA_AtomIJNS4_4SM904GMMA26MMA_64x16x32_S32S8S8_SS_TNEEEENS4_6LayoutINS5_IJNSA_ILi2EEESB_SB_EEENS5_IJSB_NSA_ILi0EEEST_EEEEENS5_IJNS4_10UnderscoreESW_SW_EEEEENS4_13SM90_TMA_LOADENS4_14ComposedLayoutINS4_7SwizzleILi3ELi4ELi3EEENS4_18smem_ptr_flag_bitsILi8EEENSQ_INS5_IJNSA_ILi8EEESH_EEENS5_IJSH_SB_EEEEEEEvNS4_8identityESZ_S19_vS1A_EENS_8epilogue10collective6detail29Sm90TmaWarpSpecializedAdapterINS1D_15DefaultEpilogueIaSJ_SJ_NS1C_6thread17LinearCombinationIaLi1EiiLNS1H_9ScaleType4KindE0ELNS_15FloatRoundStyleE2EaEENS1_15EpilogueDefaultEEEEEvvEEEEvNT_6ParamsE:
[----:B------:R-:W0:Y:S01]  /*0000*/  LDC R1, c[0x0][0x28] ;  /* 0x00000a00ff017b82 */ /* 0x000e220000000800 */
[----:B------:R-:W1:Y:S01]  /*0010*/  S2R R18, SR_TID.X ;  /* 0x0000000000127919 */ /* 0x000e620000002100 */
[----:B------:R-:W-:Y:S01]  /*0020*/  ELECT P0, URZ, PT ;  /* 0x00000000003f782f */ /* 0x000fe20003800000 */
[----:B------:R-:W-:Y:S01]  /*0030*/  BSSY B0, `(.L_x_0) ;  /* 0x000000f000007945 */ /* 0x000fe20003800000 */
[--C-:B-1----:R-:W-:Y:S02]  /*0040*/  SHF.R.U32.HI R0, RZ, 0x5, R18.reuse ;  /* 0x00000005ff007819 */ /* 0x102fe40000011612 */
[----:B------:R-:W-:-:S03]  /*0050*/  SHF.R.U32.HI R2, RZ, 0x7, R18 ;  /* 0x00000007ff027819 */ /* 0x000fc60000011612 */
[----:B------:R-:W1:Y:S04]  /*0060*/  SHFL.IDX PT, R5, R0, RZ, 0x1f ;  /* 0x00001fff00057589 */ /* 0x000e6800000e0000 */
[----:B------:R2:W3:Y:S01]  /*0070*/  SHFL.IDX PT, R8, R2, RZ, 0x1f ;  /* 0x00001fff02087589 */ /* 0x0004e200000e0000 */
[----:B-1----:R-:W-:-:S13]  /*0080*/  ISETP.NE.OR P0, PT, R5, RZ, !P0 ;  /* 0x000000ff0500720c */ /* 0x002fda0004705670 */
[----:B0-23--:R-:W-:Y:S05]  /*0090*/  @P0 BRA `(.L_x_1) ;  /* 0x0000000000200947 */ /* 0x00dfea0003800000 */
[----:B------:R-:W-:Y:S02]  /*00a0*/  ULDC.64 UR4, c[0x0][0x198] ;  /* 0x0000660000047ab9 */ /* 0x000fe40000000a00 */
[----:B------:R-:W-:Y:S02]  /*00b0*/  UIADD3 UR6, UP0, UR4, 0xf0, URZ ;  /* 0x000000f004067890 */ /* 0x000fe4000ff1e03f */
[----:B------:R-:W-:Y:S02]  /*00c0*/  UIADD3 UR4, UP1, UR4, 0x1f0, URZ ;  /* 0x000001f004047890 */ /* 0x000fe4000ff3e03f */
[----:B------:R-:W-:Y:S02]  /*00d0*/  UIADD3.X UR7, URZ, UR5, URZ, UP0, !UPT ;  /* 0x000000053f077290 */ /* 0x000fe400087fe43f */
[----:B------:R-:W-:-:S07]  /*00e0*/  UIADD3.X UR5, URZ, UR5, URZ, UP1, !UPT ;  /* 0x000000053f057290 */ /* 0x000fce0008ffe43f */
[----:B------:R0:W-:Y:S02]  /*00f0*/  UTMACCTL.PF [UR6] ;  /* 0x00000000060079b9 */ /* 0x0001e40008040000 */
[----:B------:R0:W-:Y:S02]  /*0100*/  UTMACCTL.PF [UR4] ;  /* 0x00000000040079b9 */ /* 0x0001e40008040000 */
[----:B0-----:R-:W-:Y:S01]  /*0110*/  NOP ;  /* 0x0000000000007918 */ /* 0x001fe20000000000 */
.L_x_1:
[----:B------:R-:W-:Y:S05]  /*0120*/  BSYNC B0 ;  /* 0x0000000000007941 */ /* 0x000fea0003800000 */
.L_x_0:
[----:B------:R-:W0:Y:S02]  /*0130*/  SHFL.IDX PT, R2, R0, RZ, 0x1f ;  /* 0x00001fff00027589 */ /* 0x000e2400000e0000 */
[----:B0-----:R-:W-:-:S13]  /*0140*/  ISETP.NE.AND P0, PT, R2, RZ, PT ;  /* 0x000000ff0200720c */ /* 0x001fda0003f05270 */
[----:B------:R-:W-:Y:S05]  /*0150*/  @P0 BRA `(.L_x_2) ;  /* 0x0000000000580947 */ /* 0x000fea0003800000 */
[----:B------:R-:W0:Y:S01]  /*0160*/  S2UR UR8, SR_CgaCtaId ;  /* 0x00000000000879c3 */ /* 0x000e220000008800 */
[----:B------:R-:W-:Y:S01]  /*0170*/  UMOV UR4, 0x400 ;  /* 0x0000040000047882 */ /* 0x000fe20000000000 */
[----:B------:R-:W-:Y:S01]  /*0180*/  UMOV UR5, 0x1 ;  /* 0x0000000100057882 */ /* 0x000fe20000000000 */
[----:B------:R-:W-:Y:S01]  /*0190*/  UMOV UR6, 0x100 ;  /* 0x0000010000067882 */ /* 0x000fe20000000000 */
[----:B------:R-:W-:Y:S01]  /*01a0*/  ELECT P0, URZ, PT ;  /* 0x00000000003f782f */ /* 0x000fe20003800000 */
[----:B------:R-:W-:-:S04]  /*01b0*/  UIADD3 UR6, -UR6, 0x100000, URZ ;  /* 0x0010000006067890 */ /* 0x000fc8000fffe13f */
[----:B------:R-:W-:Y:S02]  /*01c0*/  USHF.L.U32 UR7, UR6, 0xb, URZ ;  /* 0x0000000b06077899 */ /* 0x000fe4000800063f */
[----:B------:R-:W-:Y:S02]  /*01d0*/  USHF.L.U32 UR6, UR6, 0x1, URZ ;  /* 0x0000000106067899 */ /* 0x000fe4000800063f */
[----:B0-----:R-:W-:Y:S02]  /*01e0*/  ULEA UR8, UR8, UR4, 0x18 ;  /* 0x0000000408087291 */ /* 0x001fe4000f8ec03f */
[----:B------:R-:W-:-:S04]  /*01f0*/  UIADD3 UR4, -UR5, 0x100000, URZ ;  /* 0x0010000005047890 */ /* 0x000fc8000fffe13f */
[----:B------:R-:W-:Y:S02]  /*0200*/  USHF.L.U32 UR5, UR4, 0xb, URZ ;  /* 0x0000000b04057899 */ /* 0x000fe4000800063f */
[----:B------:R-:W-:Y:S01]  /*0210*/  USHF.L.U32 UR4, UR4, 0x1, URZ ;  /* 0x0000000104047899 */ /* 0x000fe2000800063f */
[----:B------:R-:W0:Y:S11]  /*0220*/  FENCE.VIEW.ASYNC.S ;  /* 0x00000000000073c6 */ /* 0x000e360000000000 */
[----:B0-----:R0:W1:Y:S01]  /*0230*/  SYNCS.EXCH.64 URZ, [UR8], UR4 ;  /* 0x00000004083f75b2 */ /* 0x0010620008000100 */
[----:B------:R0:W2:Y:S01]  /*0240*/  SYNCS.EXCH.64 URZ, [UR8+0x20], UR6 ;  /* 0x00002006083f75b2 */ /* 0x0000a20008000100 */
[----:B------:R0:W3:Y:S01]  /*0250*/  SYNCS.EXCH.64 URZ, [UR8+0x8], UR4 ;  /* 0x00000804083f75b2 */ /* 0x0000e20008000100 */
[----:B------:R0:W4:Y:S01]  /*0260*/  SYNCS.EXCH.64 URZ, [UR8+0x28], UR6 ;  /* 0x00002806083f75b2 */ /* 0x0001220008000100 */
[----:B------:R0:W0:Y:S01]  /*0270*/  SYNCS.EXCH.64 URZ, [UR8+0x10], UR4 ;  /* 0x00001004083f75b2 */ /* 0x0000220008000100 */
[----:B------:R0:W0:Y:S01]  /*0280*/  SYNCS.EXCH.64 URZ, [UR8+0x30], UR6 ;  /* 0x00003006083f75b2 */ /* 0x0000220008000100 */
[----:B------:R0:W0:Y:S01]  /*0290*/  SYNCS.EXCH.64 URZ, [UR8+0x18], UR4 ;  /* 0x00001804083f75b2 */ /* 0x0000220008000100 */
[----:B------:R0:W0:Y:S01]  /*02a0*/  SYNCS.EXCH.64 URZ, [UR8+0x38], UR6 ;  /* 0x00003806083f75b2 */ /* 0x0000220008000100 */
[----:B------:R-:W-:Y:S01]  /*02b0*/  NOP ;  /* 0x0000000000007918 */ /* 0x000fe20000000000 */
.L_x_2:
[----:B------:R-:W5:Y:S01]  /*02c0*/  SHFL.IDX PT, R0, R0, RZ, 0x1f ;  /* 0x00001fff00007589 */ /* 0x000f6200000e0000 */
[----:B------:R-:W1:Y:S01]  /*02d0*/  LDC R2, c[0x0][0x65c] ;  /* 0x00019700ff027b82 */ /* 0x000e620000000800 */
[----:B------:R-:W-:Y:S02]  /*02e0*/  ELECT P0, URZ, PT ;  /* 0x00000000003f782f */ /* 0x000fe40003800000 */
[----:B------:R-:W-:Y:S01]  /*02f0*/  LOP3.LUT R6, R6, 0xfffffdff, RZ, 0xc0, !PT ;  /* 0xfffffdff06067812 */ /* 0x000fe200078ec0ff */
[----:B------:R-:W2:Y:S01]  /*0300*/  S2R R3, SR_CTAID.Y ;  /* 0x0000000000037919 */ /* 0x000ea20000002600 */
[----:B0-----:R-:W-:Y:S01]  /*0310*/  UMOV UR4, 0x20 ;  /* 0x0000002000047882 */ /* 0x001fe20000000000 */
[----:B------:R-:W-:Y:S01]  /*0320*/  ISETP.NE.AND P2, PT, R8, RZ, PT ;  /* 0x000000ff0800720c */ /* 0x000fe20003f45270 */
[----:B------:R-:W-:Y:S01]  /*0330*/  NOP ;  /* 0x0000000000007918 */ /* 0x000fe20000000000 */
[----:B------:R-:W0:Y:S01]  /*0340*/  S2R R4, SR_CTAID.X ;  /* 0x0000000000047919 */ /* 0x000e220000002500 */
[----:B------:R-:W-:Y:S01]  /*0350*/  NOP ;  /* 0x0000000000007918 */ /* 0x000fe20000000000 */
[----:B-----5:R-:W-:-:S02]  /*0360*/  ISETP.NE.OR P0, PT, R0, RZ, !P0 ;  /* 0x000000ff0000720c */ /* 0x020fc40004705670 */
[----:B-1----:R-:W-:-:S11]  /*0370*/  ISETP.NE.AND P3, PT, R2, 0x1, PT ;  /* 0x000000010200780c */ /* 0x002fd60003f65270 */
[----:B------:R-:W-:Y:S01]  /*0380*/  VOTEU.ALL UP0, P0 ;  /* 0x00000000003f7886 */ /* 0x000fe20000000000 */
[----:B------:R-:W-:Y:S01]  /*0390*/  VOTEU.ALL UP1, P0 ;  /* 0x00000000003f7886 */ /* 0x000fe20000020000 */
[----:B------:R-:W-:Y:S01]  /*03a0*/  @P3 LOP3.LUT R6, R6, 0x200, RZ, 0xfc, !PT ;  /* 0x0000020006063812 */ /* 0x000fe200078efcff */
[----:B------:R-:W0:Y:S01]  /*03b0*/  @P3 LDC R17, c[0x0][0x10] ;  /* 0x00000400ff113b82 */ /* 0x000e220000000800 */
[----:B------:R-:W-:Y:S01]  /*03c0*/  SHF.R.S32.HI R6, RZ, 0x1f, R5 ;  /* 0x0000001fff067819 */ /* 0x000fe20000011405 */
[----:B------:R-:W-:Y:S01]  /*03d0*/  @!UP0 UMOV UR6, 0x400 ;  /* 0x0000040000068882 */ /* 0x000fe20000000000 */
[----:B------:R-:W-:-:S04]  /*03e0*/  @!UP0 UIADD3 UR4, -UR4, 0x100000, URZ ;  /* 0x0010000004048890 */ /* 0x000fc8000fffe13f */
[----:B------:R-:W-:Y:S02]  /*03f0*/  @!UP0 USHF.L.U32 UR5, UR4, 0xb, URZ ;  /* 0x0000000b04058899 */ /* 0x000fe4000800063f */
[----:B------:R-:W-:Y:S01]  /*0400*/  @!UP0 USHF.L.U32 UR4, UR4, 0x1, URZ ;  /* 0x0000000104048899 */ /* 0x000fe2000800063f */
[----:B------:R-:W-:Y:S01]  /*0410*/  @P3 IMAD.MOV.U32 R7, RZ, RZ, RZ ;  /* 0x000000ffff073224 */ /* 0x000fe200078e00ff */
[----:B------:R-:W-:Y:S01]  /*0420*/  LEA.HI R6, R6, R5, RZ, 0x2 ;  /* 0x0000000506067211 */ /* 0x000fe200078f10ff */
[----:B------:R-:W-:Y:S01]  /*0430*/  @P3 IMAD.MOV.U32 R11, RZ, RZ, RZ ;  /* 0x000000ffff0b3224 */ /* 0x000fe200078e00ff */
[----:B------:R-:W1:Y:S02]  /*0440*/  @!UP0 S2UR UR7, SR_CgaCtaId ;  /* 0x00000000000789c3 */ /* 0x000e640000008800 */
[----:B------:R-:W-:Y:S01]  /*0450*/  LOP3.LUT R0, R6, 0xfffffffc, RZ, 0xc0, !PT ;  /* 0xfffffffc06007812 */ /* 0x000fe200078ec0ff */
[----:B--2---:R-:W-:-:S04]  /*0460*/  @P3 IMAD.MOV.U32 R6, RZ, RZ, R3 ;  /* 0x000000ffff063224 */ /* 0x004fc800078e0003 */
[----:B------:R-:W-:Y:S01]  /*0470*/  IMAD.IADD R0, R5, 0x1, -R0 ;  /* 0x0000000105007824 */ /* 0x000fe200078e0a00 */
[----:B------:R-:W2:Y:S01]  /*0480*/  @!P3 LDC R9, c[0x0][0xc] ;  /* 0x00000300ff09bb82 */ /* 0x000ea20000000800 */
[----:B------:R-:W-:Y:S02]  /*0490*/  IMAD.MOV.U32 R5, RZ, RZ, RZ ;  /* 0x000000ffff057224 */ /* 0x000fe400078e00ff */
[----:B0-----:R-:W-:-:S04]  /*04a0*/  @P3 IMAD.WIDE.U32 R16, R4, R17, R6 ;  /* 0x0000001104103225 */ /* 0x001fc800078e0006 */
[----:B------:R-:W-:Y:S01]  /*04b0*/  @P3 IMAD.IADD R17, R17, 0x1, R11 ;  /* 0x0000000111113824 */ /* 0x000fe200078e020b */
[----:B-1----:R-:W-:Y:S01]  /*04c0*/  @!UP0 ULEA UR6, UR7, UR6, 0x18 ;  /* 0x0000000607068291 */ /* 0x002fe2000f8ec03f */
[----:B------:R-:W-:Y:S01]  /*04d0*/  VOTEU.ALL UP0, P0 ;  /* 0x00000000003f7886 */ /* 0x000fe20000000000 */
[----:B------:R-:W-:-:S04]  /*04e0*/  ISETP.NE.AND P0, PT, R0, 0x3, PT ;  /* 0x000000030000780c */ /* 0x000fc80003f05270 */
[----:B------:R-:W-:Y:S01]  /*04f0*/  ISETP.EQ.OR P0, PT, R0, RZ, !P0 ;  /* 0x000000ff0000720c */ /* 0x000fe20004702670 */
[----:B--2---:R-:W-:-:S03]  /*0500*/  @!P3 IMAD.WIDE.U32 R6, R9, R3, R4 ;  /* 0x000000030906b225 */ /* 0x004fc600078e0004 */
[C---:B------:R-:W-:Y:S01]  /*0510*/  ISETP.EQ.AND P0, PT, R8.reuse, RZ, P0 ;  /* 0x000000ff0800720c */ /* 0x040fe20000702270 */
[----:B------:R-:W-:Y:S01]  /*0520*/  VIADD R8, R8, 0xffffffff ;  /* 0xffffffff08087836 */ /* 0x000fe20000000000 */
[----:B------:R-:W0:Y:S02]  /*0530*/  FENCE.VIEW.ASYNC.S ;  /* 0x00000000000073c6 */ /* 0x000e240000000000 */
[----:B0-----:R0:W3:Y:S01]  /*0540*/  @!UP0 SYNCS.EXCH.64 URZ, [UR6+0x50], UR4 ;  /* 0x00005004063f85b2 */ /* 0x0010e20008000100 */
[----:B------:R-:W-:Y:S01]  /*0550*/  @!P3 IMAD.MOV.U32 R16, RZ, RZ, R6 ;  /* 0x000000ffff10b224 */ /* 0x000fe200078e0006 */
[----:B------:R-:W-:Y:S01]  /*0560*/  SEL R19, RZ, 0x1, !P0 ;  /* 0x00000001ff137807 */ /* 0x000fe20004000000 */
[----:B------:R-:W-:Y:S01]  /*0570*/  @!P3 IMAD.MOV.U32 R17, RZ, RZ, R7 ;  /* 0x000000ffff11b224 */ /* 0x000fe200078e0007 */
[----:B------:R-:W-:-:S04]  /*0580*/  ISETP.GE.U32.AND P1, PT, R8, 0x2, PT ;  /* 0x000000020800780c */ /* 0x000fc80003f26070 */
[----:B------:R-:W-:Y:S01]  /*0590*/  SEL R19, R19, 0x2, P1 ;  /* 0x0000000213137807 */ /* 0x000fe20000800000 */
[----:B------:R0:W3:Y:S01]  /*05a0*/  @!UP1 SYNCS.EXCH.64 URZ, [UR6+0x58], UR4 ;  /* 0x00005804063f95b2 */ /* 0x0000e20008000100 */
[----:B------:R-:W-:Y:S01]  /*05b0*/  NOP ;  /* 0x0000000000007918 */ /* 0x000fe20000000000 */
[----:B---34-:R-:W-:Y:S06]  /*05c0*/  BAR.SYNC.DEFER_BLOCKING 0x0 ;  /* 0x0000000000007b1d */ /* 0x018fec0000010000 */
[----:B------:R-:W-:Y:S05]  /*05d0*/  @!P2 BRA `(.L_x_3) ;  /* 0x0000007c007ca947 */ /* 0x000fea0003800000 */
[----:B------:R-:W-:-:S13]  /*05e0*/  ISETP.GT.U32.AND P0, PT, R8, 0x1, PT ;  /* 0x000000010800780c */ /* 0x000fda0003f04070 */
[----:B0-----:R-:W-:Y:S05]  /*05f0*/  @P0 EXIT ;  /* 0x000000000000094d */ /* 0x001fea0003800000 */
[----:B------:R-:W-:Y:S01]  /*0600*/  ULDC.64 UR4, c[0x0][0x650] ;  /* 0x0001940000047ab9 */ /* 0x000fe20000000a00 */
[----:B------:R-:W-:Y:S01]  /*0610*/  PRMT R0, RZ, 0x7610, R0 ;  /* 0x00007610ff007816 */ /* 0x000fe20000000000 */
[----:B------:R-:W-:Y:S01]  /*0620*/  IMAD.MOV.U32 R104, RZ, RZ, -0x1 ;  /* 0xffffffffff687424 */ /* 0x000fe200078e00ff */
[----:B------:R-:W-:Y:S01]  /*0630*/  ISETP.GE.U32.AND P0, PT, R16, UR4, PT ;  /* 0x0000000410007c0c */ /* 0x000fe2000bf06070 */
[----:B------:R-:W-:Y:S02]  /*0640*/  IMAD.MOV.U32 R105, RZ, RZ, -0x1 ;  /* 0xffffffffff697424 */ /* 0x000fe400078e00ff */
[----:B------:R-:W-:Y:S01]  /*0650*/  IMAD.MOV.U32 R103, RZ, RZ, -0x1 ;  /* 0xffffffffff677424 */ /* 0x000fe200078e00ff */
[----:B------:R-:W-:-:S13]  /*0660*/  ISETP.GE.U32.AND.EX P0, PT, R17, UR5, PT, P0 ;  /* 0x0000000511007c0c */ /* 0x000fda000bf06100 */
[----:B------:R-:W-:Y:S05]  /*0670*/  @P0 BRA `(.L_x_4) ;  /* 0x0000000400540947 */ /* 0x000fea0003800000 */
[----:B------:R-:W0:Y:S01]  /*0680*/  LDC.64 R14, c[0x0][0x628] ;  /* 0x00018a00ff0e7b82 */ /* 0x000e220000000a00 */
[----:B------:R-:W-:Y:S02]  /*0690*/  IMAD.MOV.U32 R6, RZ, RZ, R16 ;  /* 0x000000ffff067224 */ /* 0x000fe400078e0010 */
[----:B------:R-:W-:-:S05]  /*06a0*/  IMAD.MOV.U32 R7, RZ, RZ, R17 ;  /* 0x000000ffff077224 */ /* 0x000fca00078e0011 */
[----:B------:R-:W1:Y:S08]  /*06b0*/  LDC R0, c[0x0][0x630] ;  /* 0x00018c00ff007b82 */ /* 0x000e700000000800 */
[----:B------:R-:W2:Y:S01]  /*06c0*/  LDC.64 R20, c[0x0][0x620] ;  /* 0x00018800ff147b82 */ /* 0x000ea20000000a00 */
[----:B0-----:R-:W-:-:S04]  /*06d0*/  ISETP.NE.U32.AND P0, PT, R14, RZ, PT ;  /* 0x000000ff0e00720c */ /* 0x001fc80003f05070 */
[----:B------:R-:W-:-:S13]  /*06e0*/  ISETP.NE.AND.EX P0, PT, R15, RZ, PT, P0 ;  /* 0x000000ff0f00720c */ /* 0x000fda0003f05300 */
[----:B-12---:R-:W-:Y:S05]  /*06f0*/  @!P0 BRA `(.L_x_5) ;  /* 0x0000000000288947 */ /* 0x006fea0003800000 */
[----:B------:R-:W0:Y:S02]  /*0700*/  LDC R11, c[0x0][0x634] ;  /* 0x00018d00ff0b7b82 */ /* 0x000e240000000800 */
[----:B0-----:R-:W-:-:S05]  /*0710*/  IADD3 R11, P0, R16, R11, RZ ;  /* 0x0000000b100b7210 */ /* 0x001fca0007f1e0ff */
[----:B------:R-:W-:-:S04]  /*0720*/  IMAD.X R13, RZ, RZ, R17, P0 ;  /* 0x000000ffff0d7224 */ /* 0x000fc800000e0611 */
[----:B------:R-:W-:-:S04]  /*0730*/  IMAD.WIDE.U32 R6, R13, R14, RZ ;  /* 0x0000000e0d067225 */ /* 0x000fc800078e00ff */
[----:B------:R-:W-:-:S04]  /*0740*/  IMAD.WIDE.U32 R8, P0, R11, R15, R6 ;  /* 0x0000000f0b087225 */ /* 0x000fc80007800006 */
[----:B------:R-:W-:-:S04]  /*0750*/  IMAD.WIDE.U32 R6, R11, R14, RZ ;  /* 0x0000000e0b067225 */ /* 0x000fc800078e00ff */
[----:B------:R-:W-:Y:S01]  /*0760*/  IMAD.X R11, RZ, RZ, RZ, P0 ;  /* 0x000000ffff0b7224 */ /* 0x000fe200000e06ff */
[----:B------:R-:W-:Y:S01]  /*0770*/  IADD3 RZ, P0, R7, R8, RZ ;  /* 0x0000000807ff7210 */ /* 0x000fe20007f1e0ff */
[----:B------:R-:W-:-:S04]  /*0780*/  IMAD.MOV.U32 R10, RZ, RZ, R9 ;  /* 0x000000ffff0a7224 */ /* 0x000fc800078e0009 */
[----:B------:R-:W-:-:S08]  /*0790*/  IMAD.WIDE.U32.X R6, R13, R15, R10, P0 ;  /* 0x0000000f0d067225 */ /* 0x000fd000000e040a */
.L_x_5:
[-CC-:B------:R-:W-:Y:S01]  /*07a0*/  SHF.R.U64 R103, R6, R0.reuse, R7.reuse ;  /* 0x0000000006677219 */ /* 0x180fe20000001207 */
[----:B------:R-:W0:Y:S01]  /*07b0*/  LDC R10, c[0x0][0x618] ;  /* 0x00018600ff0a7b82 */ /* 0x000e220000000800 */
[----:B------:R-:W-:Y:S01]  /*07c0*/  SHF.R.U32.HI R5, RZ, R0, R7 ;  /* 0x00000000ff057219 */ /* 0x000fe20000011607 */
[----:B------:R-:W-:Y:S01]  /*07d0*/  ULDC UR4, c[0x0][0x150] ;  /* 0x0000540000047ab9 */ /* 0x000fe20000000800 */
[----:B------:R-:W-:Y:S02]  /*07e0*/  IADD3 R9, P0, RZ, -R103, RZ ;  /* 0x80000067ff097210 */ /* 0x000fe40007f1e0ff */
[----:B------:R-:W-:-:S03]  /*07f0*/  I2FP.F32.U32 R0, R4 ;  /* 0x0000000400007245 */ /* 0x000fc60000201000 */
[----:B------:R-:W1:Y:S01]  /*0800*/  LDC.64 R26, c[0x0][0x640] ;  /* 0x00019000ff1a7b82 */ /* 0x000e620000000a00 */
[----:B------:R-:W-:Y:S02]  /*0810*/  IMAD.X R11, RZ, RZ, ~R5, P0 ;  /* 0x000000ffff0b7224 */ /* 0x000fe400000e0e05 */
[----:B------:R-:W-:Y:S01]  /*0820*/  FMUL R0, R0, UR4 ;  /* 0x0000000400007c20 */ /* 0x000fe20008400000 */
[----:B------:R-:W-:Y:S01]  /*0830*/  IMAD.WIDE.U32 R6, R9, R20, R16 ;  /* 0x0000001409067225 */ /* 0x000fe200078e0010 */
[----:B------:R-:W-:-:S03]  /*0840*/  ULDC UR4, c[0x0][0x154] ;  /* 0x0000550000047ab9 */ /* 0x000fc60000000800 */
[----:B------:R-:W-:Y:S01]  /*0850*/  IMAD R8, R11, R20, RZ ;  /* 0x000000140b087224 */ /* 0x000fe200078e02ff */
[----:B------:R-:W2:Y:S01]  /*0860*/  LDC R5, c[0x0][0x144] ;  /* 0x00005100ff057b82 */ /* 0x000ea20000000800 */
[----:B------:R-:W3:Y:S02]  /*0870*/  F2I.U32.TRUNC.NTZ R0, R0 ;  /* 0x0000000000007305 */ /* 0x000ee4000020f000 */
[----:B------:R-:W-:-:S04]  /*0880*/  IMAD R9, R9, R21, R8 ;  /* 0x0000001509097224 */ /* 0x000fc800078e0208 */
[----:B------:R-:W-:Y:S01]  /*0890*/  IMAD.IADD R7, R7, 0x1, R9 ;  /* 0x0000000107077824 */ /* 0x000fe200078e0209 */
[----:B------:R-:W4:Y:S01]  /*08a0*/  LDC R12, c[0x0][0x608] ;  /* 0x00018200ff0c7b82 */ /* 0x000f220000000800 */
[----:B------:R-:W-:-:S03]  /*08b0*/  IMAD.MOV.U32 R9, RZ, RZ, -0x1 ;  /* 0xffffffffff097424 */ /* 0x000fc600078e00ff */
[-CC-:B0-----:R-:W-:Y:S02]  /*08c0*/  SHF.R.U64 R20, R6, R10.reuse, R7.reuse ;  /* 0x0000000a06147219 */ /* 0x181fe40000001207 */
[----:B------:R-:W-:Y:S02]  /*08d0*/  I2FP.F32.U32 R6, R3 ;  /* 0x0000000300067245 */ /* 0x000fe40000201000 */
[----:B------:R-:W0:Y:S01]  /*08e0*/  LDC R24, c[0x0][0x658] ;  /* 0x00019600ff187b82 */ /* 0x000e220000000800 */
[----:B-1----:R-:W-:Y:S01]  /*08f0*/  ISETP.NE.U32.AND P0, PT, R26, RZ, PT ;  /* 0x000000ff1a00720c */ /* 0x002fe20003f05070 */
[----:B---3--:R-:W-:Y:S01]  /*0900*/  IMAD.MOV R8, RZ, RZ, -R0 ;  /* 0x000000ffff087224 */ /* 0x008fe200078e0a00 */
[----:B------:R-:W-:Y:S01]  /*0910*/  SHF.R.U32.HI R7, RZ, R10, R7 ;  /* 0x0000000aff077219 */ /* 0x000fe20000011607 */
[----:B------:R-:W-:Y:S01]  /*0920*/  FMUL R6, R6, UR4 ;  /* 0x0000000406067c20 */ /* 0x000fe20008400000 */
[----:B------:R-:W-:-:S03]  /*0930*/  ISETP.NE.AND.EX P0, PT, R27, RZ, PT, P0 ;  /* 0x000000ff1b00720c */ /* 0x000fc60003f05300 */
[----:B------:R-:W1:Y:S01]  /*0940*/  LDC R14, c[0x0][0x148] ;  /* 0x00005200ff0e7b82 */ /* 0x000e620000000800 */
[----:B--2---:R-:W-:-:S07]  /*0950*/  IMAD R0, R5, R8, R4 ;  /* 0x0000000805007224 */ /* 0x004fce00078e0204 */
[----:B------:R-:W2:Y:S01]  /*0960*/  LDC R22, c[0x0][0x600] ;  /* 0x00018000ff167b82 */ /* 0x000ea20000000800 */
[-CC-:B----4-:R-:W-:Y:S02]  /*0970*/  SHF.R.U64 R28, R20, R12.reuse, R7.reuse ;  /* 0x0000000c141c7219 */ /* 0x190fe40000001207 */
[----:B------:R-:W-:Y:S01]  /*0980*/  SHF.R.U32.HI R5, RZ, R12, R7 ;  /* 0x0000000cff057219 */ /* 0x000fe20000011607 */
[----:B------:R-:W-:Y:S01]  /*0990*/  IMAD.MOV.U32 R7, RZ, RZ, 0x1 ;  /* 0x00000001ff077424 */ /* 0x000fe200078e00ff */
[----:B------:R3:W4:Y:S03]  /*09a0*/  F2I.U32.TRUNC.NTZ R12, R6 ;  /* 0x00000006000c7305 */ /* 0x000726000020f000 */
[----:B------:R-:W1:Y:S01]  /*09b0*/  LDC R15, c[0x0][0x648] ;  /* 0x00019200ff0f7b82 */ /* 0x000e620000000800 */
[-C--:B0-----:R-:W-:Y:S02]  /*09c0*/  SHF.L.U32 R4, R9, R24.reuse, RZ ;  /* 0x0000001809047219 */ /* 0x081fe400000006ff */
[----:B------:R-:W-:-:S02]  /*09d0*/  SHF.R.U64 R30, R28, R24, R5 ;  /* 0x000000181c1e7219 */ /* 0x000fc40000001205 */
[----:B------:R-:W-:Y:S02]  /*09e0*/  LOP3.LUT R11, RZ, R4, RZ, 0x33, !PT ;  /* 0x00000004ff0b7212 */ /* 0x000fe400078e33ff */
[-C--:B------:R-:W-:Y:S01]  /*09f0*/  SHF.R.U32.HI R5, RZ, R24.reuse, R5 ;  /* 0x00000018ff057219 */ /* 0x080fe20000011605 */
[----:B------:R-:W0:Y:S01]  /*0a00*/  LDC R21, c[0x0][0x638] ;  /* 0x00018e00ff157b82 */ /* 0x000e220000000800 */
[----:B------:R-:W-:Y:S01]  /*0a10*/  SHF.L.U32 R10, R7, R24, RZ ;  /* 0x00000018070a7219 */ /* 0x000fe200000006ff */
[----:B------:R-:W-:-:S06]  /*0a20*/  IMAD.MOV.U32 R4, RZ, RZ, R30 ;  /* 0x000000ffff047224 */ /* 0x000fcc00078e001e */
[----:B------:R-:W0:Y:S01]  /*0a30*/  LDC R104, c[0x0][0x610] ;  /* 0x00018400ff687b82 */ /* 0x000e220000000800 */
[----:B---34-:R-:W-:Y:S05]  /*0a40*/  @!P0 BRA `(.L_x_6) ;  /* 0x0000000000288947 */ /* 0x018fea0003800000 */
[----:B------:R-:W3:Y:S02]  /*0a50*/  LDC R9, c[0x0][0x64c] ;  /* 0x00019300ff097b82 */ /* 0x000ee40000000800 */
[----:B---3--:R-:W-:-:S05]  /*0a60*/  IADD3 R9, P0, R30, R9, RZ ;  /* 0x000000091e097210 */ /* 0x008fca0007f1e0ff */
        /* <DEDUP_REMOVED lines=8> */
.L_x_6:
[----:B-1----:R-:W-:Y:S01]  /*0af0*/  SHF.R.U64 R4, R4, R15, R5 ;  /* 0x0000000f04047219 */ /* 0x002fe20000001205 */
[----:B--2---:R-:W-:Y:S01]  /*0b00*/  VIADD R5, R22, 0xffffffff ;  /* 0xffffffff16057836 */ /* 0x004fe20000000000 */
[----:B------:R-:W-:Y:S01]  /*0b10*/  LOP3.LUT R11, R28, R11, RZ, 0xc0, !PT ;  /* 0x0000000b1c0b7212 */ /* 0x000fe200078ec0ff */
[----:B------:R-:W-:Y:S02]  /*0b20*/  IMAD.MOV R12, RZ, RZ, -R12 ;  /* 0x000000ffff0c7224 */ /* 0x000fe400078e0a0c */
[----:B------:R-:W-:Y:S01]  /*0b30*/  IMAD.MOV R6, RZ, RZ, -R4 ;  /* 0x000000ffff067224 */ /* 0x000fe200078e0a04 */
[----:B------:R-:W-:Y:S01]  /*0b40*/  LOP3.LUT R5, R20, R5, RZ, 0xc0, !PT ;  /* 0x0000000514057212 */ /* 0x000fe200078ec0ff */
[----:B------:R-:W-:Y:S02]  /*0b50*/  @P3 IMAD R0, R14, R12, R3 ;  /* 0x0000000c0e003224 */ /* 0x000fe400078e0203 */
[----:B------:R-:W-:Y:S02]  /*0b60*/  IMAD R11, R10, R4, R11 ;  /* 0x000000040a0b7224 */ /* 0x000fe400078e020b */
[----:B0-----:R-:W-:-:S02]  /*0b70*/  IMAD R3, R6, R21, R30 ;  /* 0x0000001506037224 */ /* 0x001fc400078e021e */
[----:B------:R-:W-:Y:S02]  /*0b80*/  IMAD R104, R11, R104, R0 ;  /* 0x000000680b687224 */ /* 0x000fe400078e0200 */
[----:B------:R-:W-:Y:S02]  /*0b90*/  IMAD R3, R3, R22, R5 ;  /* 0x0000001603037224 */ /* 0x000fe400078e0205 */
[----:B------:R-:W-:-:S03]  /*0ba0*/  IMAD.MOV.U32 R0, RZ, RZ, 0x1 ;  /* 0x00000001ff007424 */ /* 0x000fc600078e00ff */
[----:B------:R-:W-:Y:S02]  /*0bb0*/  SEL R105, R3, R104, !P3 ;  /* 0x0000006803697207 */ /* 0x000fe40005800000 */
[----:B------:R-:W-:-:S07]  /*0bc0*/  SEL R104, R104, R3, !P3 ;  /* 0x0000000368687207 */ /* 0x000fce0005800000 */
.L_x_4:
[----:B------:R-:W-:-:S08]  /*0bd0*/  NOP ;  /* 0x0000000000007918 */ /* 0x000fd00000000000 */
[----:B------:R-:W0:Y:S02]  /*0be0*/  USETMAXREG.TRY_ALLOC.CTAPOOL UP0, 0xe8 ;  /* 0x000000e8000079c8 */ /* 0x000e240008000600 */
[----:B0-----:R-:W-:-:S13]  /*0bf0*/  PLOP3.LUT P0, PT, PT, PT, UP0, 0x80, 0x0 ;  /* 0x000000000000781c */ /* 0x001fda0003f0f008 */
[----:B------:R-:W-:Y:S05]  /*0c00*/  @!P0 BRA `(.L_x_4) ;  /* 0xfffffffc00f08947 */ /* 0x000fea000383ffff */
[----:B------:R-:W-:Y:S01]  /*0c10*/  ULDC.64 UR4, c[0x0][0x598] ;  /* 0x0001660000047ab9 */ /* 0x000fe20000000a00 */
[----:B------:R-:W-:Y:S01]  /*0c20*/  ULDC.64 UR36, c[0x0][0x208] ;  /* 0x0000820000247ab9 */ /* 0x000fe20000000a00 */
[----:B------:R-:W-:-:S04]  /*0c30*/  ISETP.NE.U32.AND P0, PT, RZ, UR4, PT ;  /* 0x00000004ff007c0c */ /* 0x000fc8000bf05070 */
[----:B------:R-:W-:-:S13]  /*0c40*/  ISETP.NE.AND.EX P0, PT, RZ, UR5, PT, P0 ;  /* 0x00000005ff007c0c */ /* 0x000fda000bf05300 */
[----:B------:R-:W-:Y:S05]  /*0c50*/  @!P0 BRA `(.L_x_7) ;  /* 0x00000000001c8947 */ /* 0x000fea0003800000 */
[----:B------:R-:W0:Y:S02]  /*0c60*/  LDC.64 R4, c[0x0][0x598] ;  /* 0x00016600ff047b82 */ /* 0x000e240000000a00 */
[----:B0-----:R-:W2:Y:S02]  /*0c70*/  LDG.E.64 R4, desc[UR36][R4.64] ;  /* 0x0000002404047981 */ /* 0x001ea4000c1e1b00 */
[----:B--2---:R-:W-:-:S04]  /*0c80*/  ISETP.NE.U32.AND P0, PT, R4, RZ, PT ;  /* 0x000000ff0400720c */ /* 0x004fc80003f05070 */
[----:B------:R-:W-:-:S13]  /*0c90*/  ISETP.NE.AND.EX P0, PT, R5, RZ, PT, P0 ;  /* 0x000000ff0500720c */ /* 0x000fda0003f05300 */
[----:B------:R-:W-:Y:S05]  /*0ca0*/  @!P0 BRA `(.L_x_7) ;  /* 0x0000000000088947 */ /* 0x000fea0003800000 */
[----:B------:R0:W5:Y:S01]  /*0cb0*/  LD.E R22, desc[UR36][R4.64] ;  /* 0x0000002404167980 */ /* 0x000162000c101900 */
[----:B------:R-:W-:Y:S05]  /*0cc0*/  BRA `(.L_x_8) ;  /* 0x0000000000247947 */ /* 0x000fea0003800000 */
.L_x_7:
[----:B------:R-:W-:Y:S02]  /*0cd0*/  ULDC.64 UR4, c[0x0][0x588] ;  /* 0x0001620000047ab9 */ /* 0x000fe40000000a00 */
[----:B------:R-:W-:-:S04]  /*0ce0*/  ISETP.NE.U32.AND P0, PT, RZ, UR4, PT ;  /* 0x00000004ff007c0c */ /* 0x000fc8000bf05070 */
[----:B------:R-:W-:-:S13]  /*0cf0*/  ISETP.NE.AND.EX P0, PT, RZ, UR5, PT, P0 ;  /* 0x00000005ff007c0c */ /* 0x000fda000bf05300 */
[----:B------:R-:W-:Y:S05]  /*0d00*/  @!P0 BRA `(.L_x_9) ;  /* 0x00000000000c8947 */ /* 0x000fea0003800000 */
[----:B------:R-:W0:Y:S02]  /*0d10*/  LDC.64 R22, c[0x0][0x588] ;  /* 0x00016200ff167b82 */ /* 0x000e240000000a00 */
[----:B0-----:R1:W5:Y:S01]  /*0d20*/  LDG.E R22, desc[UR36][R22.64] ;  /* 0x0000002416167981 */ /* 0x001362000c1e1900 */
[----:B------:R-:W-:Y:S05]  /*0d30*/  BRA `(.L_x_8) ;  /* 0x0000000000087947 */ /* 0x000fea0003800000 */
.L_x_9:
[----:B------:R-:W-:Y:S02]  /*0d40*/  ULDC UR4, c[0x0][0x580] ;  /* 0x0001600000047ab9 */ /* 0x000fe40000000800 */
[----:B------:R-:W-:-:S07]  /*0d50*/  IMAD.U32 R22, RZ, RZ, UR4 ;  /* 0x00000004ff167e24 */ /* 0x000fce000f8e00ff */
.L_x_8:
[----:B------:R-:W-:Y:S02]  /*0d60*/  ULDC.64 UR4, c[0x0][0x5a0] ;  /* 0x0001680000047ab9 */ /* 0x000fe40000000a00 */
[----:B------:R-:W-:-:S04]  /*0d70*/  ISETP.NE.U32.AND P0, PT, RZ, UR4, PT ;  /* 0x00000004ff007c0c */ /* 0x000fc8000bf05070 */
[----:B------:R-:W-:-:S13]  /*0d80*/  ISETP.NE.AND.EX P0, PT, RZ, UR5, PT, P0 ;  /* 0x00000005ff007c0c */ /* 0x000fda000bf05300 */
[----:B------:R-:W-:Y:S05]  /*0d90*/  @!P0 BRA `(.L_x_10) ;  /* 0x00000000001c8947 */ /* 0x000fea0003800000 */
[----:B0-----:R-:W0:Y:S02]  /*0da0*/  LDC.64 R4, c[0x0][0x5a0] ;  /* 0x00016800ff047b82 */ /* 0x001e240000000a00 */
[----:B0-----:R-:W2:Y:S02]  /*0db0*/  LDG.E.64 R4, desc[UR36][R4.64] ;  /* 0x0000002404047981 */ /* 0x001ea4000c1e1b00 */
[----:B--2---:R-:W-:-:S04]  /*0dc0*/  ISETP.NE.U32.AND P0, PT, R4, RZ, PT ;  /* 0x000000ff0400720c */ /* 0x004fc80003f05070 */
[----:B------:R-:W-:-:S13]  /*0dd0*/  ISETP.NE.AND.EX P0, PT, R5, RZ, PT, P0 ;  /* 0x000000ff0500720c */ /* 0x000fda0003f05300 */
[----:B------:R-:W-:Y:S05]  /*0de0*/  @!P0 BRA `(.L_x_10) ;  /* 0x0000000000088947 */ /* 0x000fea0003800000 */
[----:B-1----:R0:W5:Y:S01]  /*0df0*/  LD.E R23, desc[UR36][R4.64] ;  /* 0x0000002404177980 */ /* 0x002162000c101900 */
[----:B------:R-:W-:Y:S05]  /*0e00*/  BRA `(.L_x_11) ;  /* 0x0000000000247947 */ /* 0x000fea0003800000 */
.L_x_10:
[----:B------:R-:W-:Y:S02]  /*0e10*/  ULDC.64 UR4, c[0x0][0x590] ;  /* 0x0001640000047ab9 */ /* 0x000fe40000000a00 */
[----:B------:R-:W-:-:S04]  /*0e20*/  ISETP.NE.U32.AND P0, PT, RZ, UR4, PT ;  /* 0x00000004ff007c0c */ /* 0x000fc8000bf05070 */
[----:B------:R-:W-:-:S13]  /*0e30*/  ISETP.NE.AND.EX P0, PT, RZ, UR5, PT, P0 ;  /* 0x00000005ff007c0c */ /* 0x000fda000bf05300 */
[----:B------:R-:W-:Y:S05]  /*0e40*/  @!P0 BRA `(.L_x_12) ;  /* 0x00000000000c8947 */ /* 0x000fea0003800000 */
[----:B0-----:R-:W1:Y:S02]  /*0e50*/  LDC.64 R4, c[0x0][0x590] ;  /* 0x00016400ff047b82 */ /* 0x001e640000000a00 */
[----:B-1----:R1:W5:Y:S01]  /*0e60*/  LDG.E R23, desc[UR36][R4.64] ;  /* 0x0000002404177981 */ /* 0x002362000c1e1900 */
[----:B------:R-:W-:Y:S05]  /*0e70*/  BRA `(.L_x_11) ;  /* 0x0000000000087947 */ /* 0x000fea0003800000 */
.L_x_12:
[----:B------:R-:W-:Y:S02]  /*0e80*/  ULDC UR4, c[0x0][0x584] ;  /* 0x0001610000047ab9 */ /* 0x000fe40000000800 */
[----:B-1----:R-:W-:-:S07]  /*0e90*/  IMAD.U32 R23, RZ, RZ, UR4 ;  /* 0x00000004ff177e24 */ /* 0x002fce000f8e00ff */
.L_x_11:
[----:B------:R-:W-:-:S13]  /*0ea0*/  LOP3.LUT P0, RZ, R0, 0xff, RZ, 0xc0, !PT ;  /* 0x000000ff00ff7812 */ /* 0x000fda000780c0ff */
[----:B------:R-:W-:Y:S05]  /*0eb0*/  @!P0 EXIT ;  /* 0x000000000000894d */ /* 0x000fea0003800000 */
[----:B01----:R-:W0:Y:S01]  /*0ec0*/  LDC.64 R4, c[0x0][0x5c8] ;  /* 0x00017200ff047b82 */ /* 0x003e220000000a00 */
[----:B------:R-:W-:Y:S01]  /*0ed0*/  ULDC UR4, c[0x0][0x28c] ;  /* 0x0000a30000047ab9 */ /* 0x000fe20000000800 */
[----:B------:R-:W-:Y:S01]  /*0ee0*/  UMOV UR38, URZ ;  /* 0x0000003f00267c82 */ /* 0x000fe20008000000 */
[----:B------:R-:W-:Y:S01]  /*0ef0*/  UIADD3 UR4, UR4, 0x7f, URZ ;  /* 0x0000007f04047890 */ /* 0x000fe2000fffe03f */
[----:B------:R-:W-:-:S03]  /*0f00*/  UMOV UR39, URZ ;  /* 0x0000003f00277c82 */ /* 0x000fc60008000000 */
[----:B------:R-:W-:-:S04]  /*0f10*/  USHF.R.S32.HI UR5, URZ, 0x1f, UR4 ;  /* 0x0000001f3f057899 */ /* 0x000fc80008011404 */
[----:B------:R-:W-:-:S04]  /*0f20*/  ULEA.HI UR5, UR5, UR4, URZ, 0x7 ;  /* 0x0000000405057291 */ /* 0x000fc8000f8f383f */
[----:B------:R-:W-:Y:S01]  /*0f30*/  USHF.R.S32.HI UR40, URZ, 0x7, UR5 ;  /* 0x000000073f287899 */ /* 0x000fe20008011405 */
[C-C-:B0-----:R-:W-:Y:S01]  /*0f40*/  SHF.L.U64.HI R96, R4.reuse, 0x7, R5.reuse ;  /* 0x0000000704607819 */ /* 0x141fe20000010205 */
[C---:B------:R-:W-:Y:S01]  /*0f50*/  IMAD.SHL.U32 R99, R4.reuse, 0x80, RZ ;  /* 0x0000008004637824 */ /* 0x040fe200078e00ff */
[C-C-:B------:R-:W-:Y:S01]  /*0f60*/  SHF.L.U64.HI R97, R4.reuse, 0x3, R5.reuse ;  /* 0x0000000304617819 */ /* 0x140fe20000010205 */
[C---:B------:R-:W-:Y:S01]  /*0f70*/  IMAD.SHL.U32 R100, R4.reuse, 0x8, RZ ;  /* 0x0000000804647824 */ /* 0x040fe200078e00ff */
[C---:B------:R-:W-:Y:S01]  /*0f80*/  SHF.L.U64.HI R98, R4.reuse, 0x8, R5 ;  /* 0x0000000804627819 */ /* 0x040fe20000010205 */
[----:B------:R-:W-:-:S07]  /*0f90*/  IMAD.SHL.U32 R101, R4, 0x100, RZ ;  /* 0x0000010004657824 */ /* 0x000fce00078e00ff */
.L_x_178:
[----:B------:R-:W-:Y:S01]  /*0fa0*/  LOP3.LUT R0, R18, 0x80, RZ, 0xc0, !PT ;  /* 0x0000008012007812 */ /* 0x000fe200078ec0ff */
[----:B0-----:R-:W0:Y:S01]  /*0fb0*/  S2UR UR7, SR_CgaCtaId ;  /* 0x00000000000779c3 */ /* 0x001e220000008800 */
[----:B------:R-:W-:Y:S02]  /*0fc0*/  UMOV UR6, 0x400 ;  /* 0x0000040000067882 */ /* 0x000fe40000000000 */
[----:B------:R-:W-:-:S06]  /*0fd0*/  SHF.R.U32.HI R0, RZ, 0x7, R0 ;  /* 0x00000007ff007819 */ /* 0x000fcc0000011600 */
[----:B------:R-:W1:Y:S01]  /*0fe0*/  SHFL.IDX PT, R0, R0, RZ, 0x1f ;  /* 0x00001fff00007589 */ /* 0x000e6200000e0000 */
[----:B0-----:R-:W-:Y:S01]  /*0ff0*/  ULEA UR6, UR7, UR6, 0x18 ;  /* 0x0000000607067291 */ /* 0x001fe2000f8ec03f */
[----:B-1----:R-:W-:-:S13]  /*1000*/  R2UR UR4, R0 ;  /* 0x00000000000472ca */ /* 0x002fda00000e0000 */
[----:B------:R-:W-:-:S04]  /*1010*/  ULEA.HI UR5, UR4, UR4, URZ, 0x1 ;  /* 0x0000000404057291 */ /* 0x000fc8000f8f083f */
[----:B------:R-:W-:-:S04]  /*1020*/  ULOP3.LUT UR5, UR5, 0x7fffe, URZ, 0xc0, !UPT ;  /* 0x0007fffe05057892 */ /* 0x000fc8000f8ec03f */
[----:B------:R-:W-:-:S03]  /*1030*/  UIADD3 UR5, UR4, -UR5, URZ ;  /* 0x8000000504057290 */ /* 0x000fc6000fffe03f */
[----:B------:R-:W-:Y:S01]  /*1040*/  ULDC UR4, c[0x0][0x28c] ;  /* 0x0000a30000047ab9 */ /* 0x000fe20000000800 */
[----:B------:R-:W-:Y:S01]  /*1050*/  ULEA UR5, UR5, UR6, 0xd ;  /* 0x0000000605057291 */ /* 0x000fe2000f8e683f */
[----:B------:R-:W-:-:S03]  /*1060*/  ISETP.LT.AND P0, PT, RZ, UR4, PT ;  /* 0x00000004ff007c0c */ /* 0x000fc6000bf01270 */
[----:B------:R-:W-:-:S04]  /*1070*/  UIADD3 UR5, UR5, 0x100, URZ ;  /* 0x0000010005057890 */ /* 0x000fc8000fffe03f */
[----:B------:R-:W-:-:S04]  /*1080*/  USHF.R.U32.HI UR5, URZ, 0x4, UR5 ;  /* 0x000000043f057899 */ /* 0x000fc80008011605 */
[----:B------:R-:W-:Y:S02]  /*1090*/  ULOP3.LUT UR41, UR5, 0x3fff, URZ, 0xc0, !UPT ;  /* 0x00003fff05297892 */ /* 0x000fe4000f8ec03f */
[----:B--234-:R-:W-:Y:S10]  /*10a0*/  @P0 BRA `(.L_x_13) ;  /* 0x0000000000400947 */ /* 0x01cff40003800000 */
[----:B------:R-:W-:Y:S01]  /*10b0*/  MOV R0, 0x0 ;  /* 0x0000000000007802 */ /* 0x000fe20000000f00 */
[----:B------:R-:W-:Y:S01]  /*10c0*/  ULDC.64 UR4, c[0x4][0x68] ;  /* 0x01001a0000047ab9 */ /* 0x000fe20000000a00 */
[----:B------:R-:W-:Y:S01]  /*10d0*/  ULDC.64 UR6, c[0x4][0x8] ;  /* 0x0100020000067ab9 */ /* 0x000fe20000000a00 */
[----:B------:R-:W-:Y:S01]  /*10e0*/  IMAD.U32 R4, RZ, RZ, UR4 ;  /* 0x00000004ff047e24 */ /* 0x000fe2000f8e00ff */
[----:B------:R0:W1:Y:S01]  /*10f0*/  LDC.64 R14, c[0x4][R0] ;  /* 0x01000000000e7b82 */ /* 0x0000620000000a00 */
[----:B------:R-:W-:Y:S01]  /*1100*/  IMAD.U32 R5, RZ, RZ, UR5 ;  /* 0x00000005ff057e24 */ /* 0x000fe2000f8e00ff */
[----:B------:R-:W-:Y:S01]  /*1110*/  ULDC.64 UR4, c[0x4][0x70] ;  /* 0x01001c0000047ab9 */ /* 0x000fe20000000a00 */
[----:B------:R-:W-:Y:S02]  /*1120*/  IMAD.U32 R10, RZ, RZ, UR6 ;  /* 0x00000006ff0a7e24 */ /* 0x000fe4000f8e00ff */
[----:B------:R-:W-:Y:S02]  /*1130*/  IMAD.U32 R6, RZ, RZ, UR4 ;  /* 0x00000004ff067e24 */ /* 0x000fe4000f8e00ff */
[----:B------:R-:W-:-:S02]  /*1140*/  IMAD.U32 R7, RZ, RZ, UR5 ;  /* 0x00000005ff077e24 */ /* 0x000fc4000f8e00ff */
[----:B------:R-:W-:Y:S02]  /*1150*/  IMAD.U32 R11, RZ, RZ, UR7 ;  /* 0x00000007ff0b7e24 */ /* 0x000fe4000f8e00ff */
[----:B------:R-:W-:Y:S02]  /*1160*/  IMAD.MOV.U32 R8, RZ, RZ, 0x1e1 ;  /* 0x000001e1ff087424 */ /* 0x000fe400078e00ff */
[----:B------:R-:W-:Y:S02]  /*1170*/  IMAD.MOV.U32 R12, RZ, RZ, 0x1 ;  /* 0x00000001ff0c7424 */ /* 0x000fe400078e00ff */
[----:B0-----:R-:W-:-:S07]  /*1180*/  IMAD.MOV.U32 R13, RZ, RZ, RZ ;  /* 0x000000ffff0d7224 */ /* 0x001fce00078e00ff */
[----:B------:R-:W-:-:S07]  /*1190*/  LEPC R20, `(.L_x_13) ;  /* 0x000000001014794e */ /* 0x000fce0000000000 */
[----:B-1---5:R-:W-:Y:S05]  /*11a0*/  CALL.ABS.NOINC R14 ;  /* 0x000000000e007343 */ /* 0x022fea0003c00000 */
.L_x_13:
[----:B------:R-:W-:-:S04]  /*11b0*/  LOP3.LUT R0, R19, 0x1, RZ, 0xfc, !PT ;  /* 0x0000000113007812 */ /* 0x000fc800078efcff */
[----:B------:R-:W-:-:S13]  /*11c0*/  ISETP.NE.AND P0, PT, R0, 0x3, PT ;  /* 0x000000030000780c */ /* 0x000fda0003f05270 */
[----:B------:R-:W-:Y:S05]  /*11d0*/  @!P0 BRA `(.L_x_14) ;  /* 0x0000000000048947 */ /* 0x000fea0003800000 */
[----:B------:R-:W-:Y:S01]  /*11e0*/  BPT.TRAP 0x1 ;  /* 0x000000040000795c */ /* 0x000fe20000300000 */
.L_x_14:
[----:B------:R-:W0:Y:S01]  /*11f0*/  S2UR UR5, SR_CgaCtaId ;  /* 0x00000000000579c3 */ /* 0x000e220000008800 */
[----:B------:R-:W-:Y:S01]  /*1200*/  UMOV UR4, 0x400 ;  /* 0x0000040000047882 */ /* 0x000fe20000000000 */
[----:B------:R-:W-:Y:S02]  /*1210*/  IMAD.U32 R0, RZ, RZ, UR38 ;  /* 0x00000026ff007e24 */ /* 0x000fe4000f8e00ff */
[----:B------:R-:W-:-:S03]  /*1220*/  IMAD.U32 R3, RZ, RZ, UR39 ;  /* 0x00000027ff037e24 */ /* 0x000fc6000f8e00ff */
[----:B------:R-:W-:Y:S01]  /*1230*/  SHF.L.U32 R0, R0, 0x1f, RZ ;  /* 0x0000001f00007819 */ /* 0x000fe200000006ff */
[----:B0-----:R-:W-:-:S06]  /*1240*/  ULEA UR4, UR5, UR4, 0x18 ;  /* 0x0000000405047291 */ /* 0x001fcc000f8ec03f */
[----:B------:R-:W-:-:S04]  /*1250*/  IMAD.U32 R6, RZ, RZ, UR4 ;  /* 0x00000004ff067e24 */ /* 0x000fc8000f8e00ff */
[----:B------:R-:W-:-:S04]  /*1260*/  IMAD R3, R3, 0x8, R6 ;  /* 0x0000000803037824 */ /* 0x000fc800078e0206 */
[----:B------:R0:W1:Y:S01]  /*1270*/  SYNCS.PHASECHK.TRANS64.TRYWAIT P1, [R3+URZ], R0 ;  /* 0x00000000030075a7 */ /* 0x000062000802017f */
[----:B------:R-:W-:Y:S05]  /*1280*/  @!P0 BRA `(.L_x_15) ;  /* 0x0000000000048947 */ /* 0x000fea0003800000 */
[----:B------:R-:W-:Y:S01]  /*1290*/  BPT.TRAP 0x1 ;  /* 0x000000040000795c */ /* 0x000fe20000300000 */
.L_x_15:
[----:B-1----:R-:W-:Y:S05]  /*12a0*/  @P1 BRA `(.L_x_16) ;  /* 0x0000000000081947 */ /* 0x002fea0003800000 */
[----:B------:R-:W1:Y:S02]  /*12b0*/  SYNCS.PHASECHK.TRANS64.TRYWAIT P1, [R3+URZ], R0 ;  /* 0x00000000030075a7 */ /* 0x000e64000802017f */
[----:B-1----:R-:W-:Y:S05]  /*12c0*/  @!P1 BRA `(.L_x_17) ;  /* 0x0000008400d09947 */ /* 0x002fea0003800000 */
.L_x_16:
[----:B------:R-:W-:-:S04]  /*12d0*/  UISETP.LT.AND UP0, UPT, UR40, 0x1, UPT ;  /* 0x000000012800788c */ /* 0x000fc8000bf01270 */
[----:B------:R-:W-:-:S06]  /*12e0*/  USEL UR4, UR40, 0x1, UP0 ;  /* 0x0000000128047887 */ /* 0x000fcc0008000000 */
[----:B01----:R-:W-:Y:S01]  /*12f0*/  IMAD.U32 R0, RZ, RZ, UR4 ;  /* 0x00000004ff007e24 */ /* 0x003fe2000f8e00ff */
[----:B------:R-:W-:Y:S05]  /*1300*/  WARPSYNC.ALL ;  /* 0x0000000000007948 */ /* 0x000fea0003800000 */
[----:B------:R-:W-:-:S04]  /*1310*/  IADD3 R0, -R0, UR40, RZ ;  /* 0x0000002800007c10 */ /* 0x000fc8000fffe1ff */
[----:B------:R-:W-:Y:S02]  /*1320*/  ISETP.GE.AND P1, PT, R0, 0x1, PT ;  /* 0x000000010000780c */ /* 0x000fe40003f26270 */
[----:B------:R-:W-:Y:S01]  /*1330*/  R2UR UR4, R6 ;  /* 0x00000000060472ca */ /* 0x000fe200000e0000 */
[----:B------:R-:W-:Y:S01]  /*1340*/  WARPGROUP.ARRIVE ;  /* 0x00000000000079c5 */ /* 0x000fe20000000000 */
[----:B------:R-:W-:Y:S01]  /*1350*/  UMOV UR21, 0x40000040 ;  /* 0x4000004000157882 */ /* 0x000fe20000000000 */
[----:B------:R-:W-:Y:S01]  /*1360*/  UMOV UR23, 0x40000040 ;  /* 0x4000004000177882 */ /* 0x000fe20000000000 */
[----:B------:R-:W-:Y:S01]  /*1370*/  UMOV UR17, UR21 ;  /* 0x0000001500117c82 */ /* 0x000fe20008000000 */
[----:B------:R-:W-:Y:S01]  /*1380*/  UMOV UR19, 0x40000040 ;  /* 0x4000004000137882 */ /* 0x000fe20000000000 */
[----:B------:R-:W-:Y:S01]  /*1390*/  UMOV UR13, UR21 ;  /* 0x00000015000d7c82 */ /* 0x000fe20008000000 */
[----:B------:R-:W-:Y:S01]  /*13a0*/  UMOV UR15, 0x40000040 ;  /* 0x40000040000f7882 */ /* 0x000fe20000000000 */
[----:B------:R-:W-:-:S05]  /*13b0*/  UMOV UR11, 0x40000040 ;  /* 0x40000040000b7882 */ /* 0x000fca0000000000 */
[----:B------:R-:W-:-:S04]  /*13c0*/  UIADD3 UR4, UR4, 0x30100, URZ ;  /* 0x0003010004047890 */ /* 0x000fc8000fffe03f */
[----:B------:R-:W-:-:S04]  /*13d0*/  USHF.R.U32.HI UR4, URZ, 0x4, UR4 ;  /* 0x000000043f047899 */ /* 0x000fc80008011604 */
[----:B------:R-:W-:Y:S02]  /*13e0*/  ULOP3.LUT UR5, UR4, 0x3fff, URZ, 0xc0, !UPT ;  /* 0x00003fff04057892 */ /* 0x000fe4000f8ec03f */
[----:B------:R-:W-:Y:S02]  /*13f0*/  ULOP3.LUT UR4, UR41, 0x10000, URZ, 0xfc, !UPT ;  /* 0x0001000029047892 */ /* 0x000fe4000f8efc3f */
[----:B------:R-:W-:Y:S02]  /*1400*/  ULOP3.LUT UR5, UR5, 0x10000, URZ, 0xfc, !UPT ;  /* 0x0001000005057892 */ /* 0x000fe4000f8efc3f */
[----:B------:R-:W-:Y:S02]  /*1410*/  UIMAD UR6, UR39, 0xc00, UR4 ;  /* 0x00000c00270678a4 */ /* 0x000fe4000f8e0204 */
[----:B------:R-:W-:Y:S02]  /*1420*/  UIMAD UR8, UR39, 0x180, UR5 ;  /* 0x00000180270878a4 */ /* 0x000fe4000f8e0205 */
[----:B------:R-:W-:-:S02]  /*1430*/  UIADD3 UR7, UR6, 0x400, URZ ;  /* 0x0000040006077890 */ /* 0x000fc4000fffe03f */
[----:B------:R-:W-:Y:S01]  /*1440*/  UIADD3 UR18, UR8, 0x80, URZ ;  /* 0x0000008008127890 */ /* 0x000fe2000fffe03f */
[----:B------:R-:W-:Y:S02]  /*1450*/  UMOV UR20, UR6 ;  /* 0x0000000600147c82 */ /* 0x000fe40008000000 */
[----:B------:R-:W-:Y:S01]  /*1460*/  UMOV UR22, UR8 ;  /* 0x0000000800167c82 */ /* 0x000fe20008000000 */
[----:B------:R-:W-:Y:S01]  /*1470*/  UMOV UR16, UR20 ;  /* 0x0000001400107c82 */ /* 0x000fe20008000000 */
[----:B------:R-:W-:Y:S01]  /*1480*/  IGMMA.64x16x32.S8.S8 R88, gdesc[UR20], RZ, !UPT, gsb0 ;  /* 0x00600000145879f1 */ /* 0x000fe2000c0410ff */
[----:B------:R-:W-:Y:S01]  /*1490*/  UIADD3 UR14, UR8, 0x100, URZ ;  /* 0x00000100080e7890 */ /* 0x000fe2000fffe03f */
[----:B------:R-:W-:Y:S01]  /*14a0*/  UMOV UR12, UR20 ;  /* 0x00000014000c7c82 */ /* 0x000fe20008000000 */
[----:B------:R-:W-:Y:S01]  /*14b0*/  UIADD3 UR10, UR8, 0x86, URZ ;  /* 0x00000086080a7890 */ /* 0x000fe2000fffe03f */
[----:B------:R-:W-:Y:S02]  /*14c0*/  WARPGROUP.DEPBAR.LE gsb0, 0x0 ;  /* 0x00008000000079c5 */ /* 0x000fe40000010000 */
[----:B------:R-:W-:-:S06]  /*14d0*/  WARPGROUP.ARRIVE ;  /* 0x00000000000079c5 */ /* 0x000fcc0000000000 */
[----:B------:R-:W-:Y:S03]  /*14e0*/  IGMMA.64x16x32.S8.S8 R64, gdesc[UR16], RZ, !UPT, gsb0 ;  /* 0x00600000104079f1 */ /* 0x000fe6000c0410ff */
[----:B------:R-:W-:Y:S02]  /*14f0*/  WARPGROUP.DEPBAR.LE gsb0, 0x0 ;  /* 0x00008000000079c5 */ /* 0x000fe40000010000 */
[----:B------:R-:W-:-:S06]  /*1500*/  WARPGROUP.ARRIVE ;  /* 0x00000000000079c5 */ /* 0x000fcc0000000000 */
[----:B------:R-:W-:Y:S01]  /*1510*/  IGMMA.64x16x32.S8.S8 R40, gdesc[UR12], RZ, !UPT, gsb0 ;  /* 0x006000000c2879f1 */ /* 0x000fe2000c0410ff */
[----:B------:R-:W-:Y:S01]  /*1520*/  UMOV UR12, UR7 ;  /* 0x00000007000c7c82 */ /* 0x000fe20008000000 */
[----:B------:R-:W-:Y:S01]  /*1530*/  UMOV UR13, 0x40000040 ;  /* 0x40000040000d7882 */ /* 0x000fe20000000000 */
[----:B------:R-:W-:Y:S01]  /*1540*/  UMOV UR16, UR12 ;  /* 0x0000000c00107c82 */ /* 0x000fe20008000000 */
[----:B------:R-:W-:Y:S01]  /*1550*/  UMOV UR17, UR13 ;  /* 0x0000000d00117c82 */ /* 0x000fe20008000000 */
[----:B------:R-:W-:Y:S01]  /*1560*/  UMOV UR20, UR12 ;  /* 0x0000000c00147c82 */ /* 0x000fe20008000000 */
[----:B------:R-:W-:Y:S01]  /*1570*/  UMOV UR21, UR13 ;  /* 0x0000000d00157c82 */ /* 0x000fe20008000000 */
[----:B------:R-:W-:Y:S01]  /*1580*/  UIADD3 UR7, UR6, 0x800, URZ ;  /* 0x0000080006077890 */ /* 0x000fe2000fffe03f */
[----:B------:R-:W-:Y:S02]  /*1590*/  WARPGROUP.DEPBAR.LE gsb0, 0x0 ;  /* 0x00008000000079c5 */ /* 0x000fe40000010000 */
[----:B------:R-:W-:-:S06]  /*15a0*/  WARPGROUP.ARRIVE ;  /* 0x00000000000079c5 */ /* 0x000fcc0000000000 */
[----:B------:R-:W-:Y:S03]  /*15b0*/  IGMMA.64x16x32.S8.S8 R32, gdesc[UR12], RZ, !UPT, gsb0 ;  /* 0x006000000c2079f1 */ /* 0x000fe6000c0410ff */
        /* <DEDUP_REMOVED lines=15> */
[----:B------:R-:W-:Y:S01]  /*16b0*/  IGMMA.64x16x32.S8.S8 R72, gdesc[UR20], RZ, !UPT, gsb0 ;  /* 0x00600000144879f1 */ /* 0x000fe2000c0410ff */
[----:B------:R-:W-:Y:S01]  /*16c0*/  UIADD3 UR22, UR8, 0x82, URZ ;  /* 0x0000008208167890 */ /* 0x000fe2000fffe03f */
[----:B------:R-:W-:Y:S01]  /*16d0*/  UMOV UR23, 0x40000040 ;  /* 0x4000004000177882 */ /* 0x000fe20000000000 */
[----:B------:R-:W-:Y:S02]  /*16e0*/  WARPGROUP.DEPBAR.LE gsb0, 0x0 ;  /* 0x00008000000079c5 */ /* 0x000fe40000010000 */
[----:B------:R-:W-:-:S06]  /*16f0*/  WARPGROUP.ARRIVE ;  /* 0x00000000000079c5 */ /* 0x000fcc0000000000 */
[----:B------:R-:W-:Y:S01]  /*1700*/  IGMMA.64x16x32.S8.S8 R48, gdesc[UR16], RZ, !UPT, gsb0 ;  /* 0x00600000103079f1 */ /* 0x000fe2000c0410ff */
[----:B------:R-:W-:Y:S02]  /*1710*/  UIADD3 UR16, UR6, 0x2, URZ ;  /* 0x0000000206107890 */ /* 0x000fe4000fffe03f */
[----:B------:R-:W-:Y:S01]  /*1720*/  UIADD3 UR18, UR8, 0x2, URZ ;  /* 0x0000000208127890 */ /* 0x000fe2000fffe03f */
[----:B------:R-:W-:Y:S01]  /*1730*/  UMOV UR17, 0x40000040 ;  /* 0x4000004000117882 */ /* 0x000fe20000000000 */
[----:B------:R-:W-:Y:S01]  /*1740*/  UMOV UR19, 0x40000040 ;  /* 0x4000004000137882 */ /* 0x000fe20000000000 */
[----:B------:R-:W-:Y:S02]  /*1750*/  UMOV UR21, UR17 ;  /* 0x0000001100157c82 */ /* 0x000fe40008000000 */
[----:B------:R-:W-:Y:S01]  /*1760*/  UMOV UR20, UR16 ;  /* 0x0000001000147c82 */ /* 0x000fe20008000000 */
[----:B------:R-:W-:Y:S02]  /*1770*/  WARPGROUP.DEPBAR.LE gsb0, 0x0 ;  /* 0x00008000000079c5 */ /* 0x000fe40000010000 */
[----:B------:R-:W-:-:S06]  /*1780*/  WARPGROUP.ARRIVE ;  /* 0x00000000000079c5 */ /* 0x000fcc0000000000 */
[----:B------:R-:W-:Y:S01]  /*1790*/  IGMMA.64x16x32.S8.S8 R24, gdesc[UR12], RZ, !UPT, gsb0 ;  /* 0x006000000c1879f1 */ /* 0x000fe2000c0410ff */
[----:B------:R-:W-:Y:S01]  /*17a0*/  UIADD3 UR14, UR8, 0x102, URZ ;  /* 0x00000102080e7890 */ /* 0x000fe2000fffe03f */
[----:B------:R-:W-:Y:S01]  /*17b0*/  UMOV UR12, UR16 ;  /* 0x00000010000c7c82 */ /* 0x000fe20008000000 */
[----:B------:R-:W-:Y:S01]  /*17c0*/  UMOV UR13, UR17 ;  /* 0x00000011000d7c82 */ /* 0x000fe20008000000 */
[----:B------:R-:W-:Y:S01]  /*17d0*/  UMOV UR15, 0x40000040 ;  /* 0x40000040000f7882 */ /* 0x000fe20000000000 */
[----:B------:R-:W-:Y:S02]  /*17e0*/  WARPGROUP.DEPBAR.LE gsb0, 0x0 ;  /* 0x00008000000079c5 */ /* 0x000fe40000010000 */
[----:B------:R-:W-:-:S06]  /*17f0*/  WARPGROUP.ARRIVE ;  /* 0x00000000000079c5 */ /* 0x000fcc0000000000 */
[----:B------:R-:W-:Y:S03]  /*1800*/  IGMMA.64x16x32.S8.S8 R88, gdesc[UR16], R88, gsb0 ;  /* 0x00600000105879f1 */ /* 0x000fe60008041058 */
[----:B------:R-:W-:Y:S02]  /*1810*/  WARPGROUP.DEPBAR.LE gsb0, 0x0 ;  /* 0x00008000000079c5 */ /* 0x000fe40000010000 */
[----:B------:R-:W-:-:S06]  /*1820*/  WARPGROUP.ARRIVE ;  /* 0x00000000000079c5 */ /* 0x000fcc0000000000 */
[----:B------:R-:W-:Y:S03]  /*1830*/  IGMMA.64x16x32.S8.S8 R64, gdesc[UR20], R64, gsb0 ;  /* 0x00600000144079f1 */ /* 0x000fe60008041040 */
[----:B------:R-:W-:Y:S02]  /*1840*/  WARPGROUP.DEPBAR.LE gsb0, 0x0 ;  /* 0x00008000000079c5 */ /* 0x000fe40000010000 */
[----:B------:R-:W-:-:S06]  /*1850*/  WARPGROUP.ARRIVE ;  /* 0x00000000000079c5 */ /* 0x000fcc0000000000 */
[----:B------:R-:W-:Y:S01]  /*1860*/  IGMMA.64x16x32.S8.S8 R40, gdesc[UR12], R40, gsb0 ;  /* 0x006000000c2879f1 */ /* 0x000fe20008041028 */
        /* <DEDUP_REMOVED lines=25> */
[----:B------:R-:W-:Y:S01]  /*1a00*/  IGMMA.64x16x32.S8.S8 R72, gdesc[UR16], R72, gsb0 ;  /* 0x00600000104879f1 */ /* 0x000fe20008041048 */
[----:B------:R-:W-:Y:S02]  /*1a10*/  UIADD3 UR16, UR6, 0x4, URZ ;  /* 0x0000000406107890 */ /* 0x000fe4000fffe03f */
[----:B------:R-:W-:Y:S01]  /*1a20*/  UIADD3 UR18, UR8, 0x4, URZ ;  /* 0x0000000408127890 */ /* 0x000fe2000fffe03f */
[----:B------:R-:W-:Y:S01]  /*1a30*/  UMOV UR17, 0x40000040 ;  /* 0x4000004000117882 */ /* 0x000fe20000000000 */
[----:B------:R-:W-:Y:S01]  /*1a40*/  UMOV UR19, 0x40000040 ;  /* 0x4000004000137882 */ /* 0x000fe20000000000 */
[----:B------:R-:W-:Y:S02]  /*1a50*/  WARPGROUP.DEPBAR.LE gsb0, 0x0 ;  /* 0x00008000000079c5 */ /* 0x000fe40000010000 */
[----:B------:R-:W-:-:S06]  /*1a60*/  WARPGROUP.ARRIVE ;  /* 0x00000000000079c5 */ /* 0x000fcc0000000000 */
[----:B------:R-:W-:Y:S01]  /*1a70*/  IGMMA.64x16x32.S8.S8 R48, gdesc[UR20], R48, gsb0 ;  /* 0x00600000143079f1 */ /* 0x000fe20008041030 */
[----:B------:R-:W-:Y:S01]  /*1a80*/  UIADD3 UR22, UR8, 0x84, URZ ;  /* 0x0000008408167890 */ /* 0x000fe2000fffe03f */
[----:B------:R-:W-:Y:S01]  /*1a90*/  UMOV UR20, UR16 ;  /* 0x0000001000147c82 */ /* 0x000fe20008000000 */
[----:B------:R-:W-:Y:S01]  /*1aa0*/  UMOV UR21, UR17 ;  /* 0x0000001100157c82 */ /* 0x000fe20008000000 */
        /* <DEDUP_REMOVED lines=43> */
[----:B------:R-:W-:Y:S01]  /*1d60*/  UIADD3 UR18, UR8, 0x106, URZ ;  /* 0x0000010608127890 */ /* 0x000fe2000fffe03f */
[----:B------:R-:W-:Y:S01]  /*1d70*/  UMOV UR19, 0x40000040 ;  /* 0x4000004000137882 */ /* 0x000fe20000000000 */
[----:B------:R-:W-:Y:S02]  /*1d80*/  WARPGROUP.DEPBAR.LE gsb0, 0x0 ;  /* 0x00008000000079c5 */ /* 0x000fe40000010000 */
[----:B------:R-:W-:-:S06]  /*1d90*/  WARPGROUP.ARRIVE ;  /* 0x00000000000079c5 */ /* 0x000fcc0000000000 */
[----:B------:R-:W-:Y:S03]  /*1da0*/  IGMMA.64x16x32.S8.S8 R48, gdesc[UR20], R48, gsb0 ;  /* 0x00600000143079f1 */ /* 0x000fe60008041030 */
[----:B------:R-:W-:Y:S02]  /*1db0*/  WARPGROUP.DEPBAR.LE gsb0, 0x0 ;  /* 0x00008000000079c5 */ /* 0x000fe40000010000 */
[----:B------:R-:W-:-:S06]  /*1dc0*/  WARPGROUP.ARRIVE ;  /* 0x00000000000079c5 */ /* 0x000fcc0000000000 */
[----:B------:R-:W-:Y:S01]  /*1dd0*/  IGMMA.64x16x32.S8.S8 R24, gdesc[UR12], R24, gsb0 ;  /* 0x006000000c1879f1 */ /* 0x000fe20008041018 */
[----:B------:R-:W-:Y:S02]  /*1de0*/  UIADD3 UR12, UR6, 0x6, URZ ;  /* 0x00000006060c7890 */ /* 0x000fe4000fffe03f */
[----:B------:R-:W-:Y:S01]  /*1df0*/  UIADD3 UR14, UR8, 0x6, URZ ;  /* 0x00000006080e7890 */ /* 0x000fe2000fffe03f */
[----:B------:R-:W-:Y:S01]  /*1e00*/  UMOV UR13, 0x40000040 ;  /* 0x40000040000d7882 */ /* 0x000fe20000000000 */
[----:B------:R-:W-:Y:S01]  /*1e10*/  UMOV UR15, 0x40000040 ;  /* 0x40000040000f7882 */ /* 0x000fe20000000000 */
[----:B------:R-:W-:Y:S02]  /*1e20*/  UMOV UR9, UR13 ;  /* 0x0000000d00097c82 */ /* 0x000fe40008000000 */
[----:B------:R-:W-:Y:S01]  /*1e30*/  UMOV UR8, UR12 ;  /* 0x0000000c00087c82 */ /* 0x000fe20008000000 */
[----:B------:R-:W-:Y:S01]  /*1e40*/  UMOV UR16, UR12 ;  /* 0x0000000c00107c82 */ /* 0x000fe20008000000 */
[----:B------:R-:W-:Y:S01]  /*1e50*/  UMOV UR17, UR13 ;  /* 0x0000000d00117c82 */ /* 0x000fe20008000000 */
[----:B------:R-:W-:Y:S01]  /*1e60*/  UIADD3 UR6, UR6, 0x806, URZ ;  /* 0x0000080606067890 */ /* 0x000fe2000fffe03f */
[----:B------:R-:W-:-:S02]  /*1e70*/  WARPGROUP.DEPBAR.LE gsb0, 0x0 ;  /* 0x00008000000079c5 */ /* 0x000fc40000010000 */
        /* <DEDUP_REMOVED lines=27> */
[----:B------:R-:W-:Y:S02]  /*2030*/  WARPGROUP.DEPBAR.LE gsb0, 0x0 ;  /* 0x00008000000079c5 */ /* 0x000fe40000010000 */
[----:B------:R-:W-:-:S06]  /*2040*/  WARPGROUP.ARRIVE ;  /* 0x00000000000079c5 */ /* 0x000fcc0000000000 */
[----:B------:R-:W-:Y:S01]  /*2050*/  IGMMA.64x16x32.S8.S8 R72, gdesc[UR12], R72, gsb0 ;  /* 0x006000000c4879f1 */ /* 0x000fe20008041048 */
        /* <DEDUP_REMOVED lines=9> */
[----:B------:R-:W-:Y:S05]  /*20f0*/  @!P1 BRA `(.L_x_18) ;  /* 0x0000001000089947 */ /* 0x000fea0003800000 */
[----:B------:R-:W-:Y:S02]  /*2100*/  UIADD3 UR6, UR39, 0x1, URZ ;  /* 0x0000000127067890 */ /* 0x000fe4000fffe03f */
[----:B------:R-:W-:Y:S02]  /*2110*/  IMAD.U32 R3, RZ, RZ, UR39 ;  /* 0x00000027ff037e24 */ /* 0x000fe4000f8e00ff */
[----:B------:R-:W-:-:S04]  /*2120*/  UISETP.NE.AND UP0, UPT, UR6, 0x4, UPT ;  /* 0x000000040600788c */ /* 0x000fc8000bf05270 */
[----:B------:R-:W-:Y:S02]  /*2130*/  USEL UR7, URZ, 0x1, UP0 ;  /* 0x000000013f077887 */ /* 0x000fe40008000000 */
[----:B------:R-:W-:Y:S02]  /*2140*/  USEL UR6, UR6, URZ, UP0 ;  /* 0x0000003f06067287 */ /* 0x000fe40008000000 */
[----:B------:R-:W-:-:S06]  /*2150*/  ULOP3.LUT UR7, UR38, UR7, URZ, 0x3c, !UPT ;  /* 0x0000000726077292 */ /* 0x000fcc000f8e3c3f */
[----:B------:R-:W-:-:S07]  /*2160*/  IMAD.U32 R7, RZ, RZ, UR7 ;  /* 0x00000007ff077e24 */ /* 0x000fce000f8e00ff */
.L_x_25:
[----:B0-----:R-:W-:Y:S05]  /*2170*/  @!P0 BRA `(.L_x_19) ;  /* 0x0000000000048947 */ /* 0x001fea0003800000 */
[----:B------:R-:W-:Y:S01]  /*2180*/  BPT.TRAP 0x1 ;  /* 0x000000040000795c */ /* 0x000fe20000300000 */
.L_x_19:
[----:B------:R-:W0:Y:S01]  /*2190*/  S2UR UR8, SR_CgaCtaId ;  /* 0x00000000000879c3 */ /* 0x000e220000008800 */
[----:B------:R-:W-:Y:S01]  /*21a0*/  UMOV UR7, 0x400 ;  /* 0x0000040000077882 */ /* 0x000fe20000000000 */
[----:B------:R-:W-:Y:S01]  /*21b0*/  IMAD.U32 R5, RZ, RZ, UR6 ;  /* 0x00000006ff057e24 */ /* 0x000fe2000f8e00ff */
[----:B------:R-:W-:Y:S01]  /*21c0*/  SHF.L.U32 R4, R7, 0x1f, RZ ;  /* 0x0000001f07047819 */ /* 0x000fe200000006ff */
[----:B0-----:R-:W-:-:S06]  /*21d0*/  ULEA UR7, UR8, UR7, 0x18 ;  /* 0x0000000708077291 */ /* 0x001fcc000f8ec03f */
[----:B------:R-:W-:-:S04]  /*21e0*/  IMAD.U32 R6, RZ, RZ, UR7 ;  /* 0x00000007ff067e24 */ /* 0x000fc8000f8e00ff */
[----:B------:R-:W-:-:S04]  /*21f0*/  IMAD R5, R5, 0x8, R6 ;  /* 0x0000000805057824 */ /* 0x000fc800078e0206 */
[----:B------:R0:W1:Y:S01]  /*2200*/  SYNCS.PHASECHK.TRANS64.TRYWAIT P1, [R5+URZ], R4 ;  /* 0x00000004050075a7 */ /* 0x000062000802017f */
[----:B------:R-:W-:Y:S05]  /*2210*/  @!P0 BRA `(.L_x_20) ;  /* 0x0000000000048947 */ /* 0x000fea0003800000 */
[----:B------:R-:W-:Y:S01]  /*2220*/  BPT.TRAP 0x1 ;  /* 0x000000040000795c */ /* 0x000fe20000300000 */
.L_x_20:
[----:B-1----:R-:W-:Y:S05]  /*2230*/  @P1 BRA `(.L_x_21) ;  /* 0x0000000000081947 */ /* 0x002fea0003800000 */
[----:B------:R-:W1:Y:S02]  /*2240*/  SYNCS.PHASECHK.TRANS64.TRYWAIT P1, [R5+URZ], R4 ;  /* 0x00000004050075a7 */ /* 0x000e64000802017f */
[----:B-1----:R-:W-:Y:S05]  /*2250*/  @!P1 BRA `(.L_x_22) ;  /* 0x0000007800009947 */ /* 0x002fea0003800000 */
.L_x_21:
[----:B------:R-:W-:Y:S01]  /*2260*/  UIMAD UR8, UR6, 0xc00, UR4 ;  /* 0x00000c00060878a4 */ /* 0x000fe2000f8e0204 */
[----:B------:R-:W-:Y:S01]  /*2270*/  WARPGROUP.ARRIVE ;  /* 0x00000000000079c5 */ /* 0x000fe20000000000 */
[----:B------:R-:W-:Y:S01]  /*2280*/  UIMAD UR10, UR6, 0x180, UR5 ;  /* 0x00000180060a78a4 */ /* 0x000fe2000f8e0205 */
[----:B------:R-:W-:Y:S01]  /*2290*/  UMOV UR9, 0x40000040 ;  /* 0x4000004000097882 */ /* 0x000fe20000000000 */
[----:B------:R-:W-:Y:S02]  /*22a0*/  UMOV UR11, 0x40000040 ;  /* 0x40000040000b7882 */ /* 0x000fe40000000000 */
[----:B------:R-:W-:Y:S01]  /*22b0*/  UIADD3 UR18, UR10, 0x80, URZ ;  /* 0x000000800a127890 */ /* 0x000fe2000fffe03f */
[----:B------:R-:W-:Y:S01]  /*22c0*/  UMOV UR16, UR8 ;  /* 0x0000000800107c82 */ /* 0x000fe20008000000 */
[----:B------:R-:W-:Y:S01]  /*22d0*/  UMOV UR17, UR9 ;  /* 0x0000000900117c82 */ /* 0x000fe20008000000 */
[----:B------:R-:W-:Y:S02]  /*22e0*/  UMOV UR19, 0x40000040 ;  /* 0x4000004000137882 */ /* 0x000fe40000000000 */
[----:B------:R-:W-:Y:S01]  /*22f0*/  IGMMA.64x16x32.S8.S8 R88, gdesc[UR8], R88, gsb0 ;  /* 0x00600000085879f1 */ /* 0x000fe20008041058 */
[----:B------:R-:W-:Y:S01]  /*2300*/  UIADD3 UR14, UR10, 0x100, URZ ;  /* 0x000001000a0e7890 */ /* 0x000fe2000fffe03f */
[----:B------:R-:W-:Y:S01]  /*2310*/  UMOV UR12, UR8 ;  /* 0x00000008000c7c82 */ /* 0x000fe20008000000 */
[----:B------:R-:W-:Y:S01]  /*2320*/  UMOV UR13, UR9 ;  /* 0x00000009000d7c82 */ /* 0x000fe20008000000 */
[----:B------:R-:W-:Y:S01]  /*2330*/  UMOV UR15, 0x40000040 ;  /* 0x40000040000f7882 */ /* 0x000fe20000000000 */
[----:B------:R-:W-:Y:S01]  /*2340*/  UIADD3 UR7, UR8, 0x400, URZ ;  /* 0x0000040008077890 */ /* 0x000fe2000fffe03f */
[----:B------:R-:W-:Y:S01]  /*2350*/  UMOV UR22, UR10 ;  /* 0x0000000a00167c82 */ /* 0x000fe20008000000 */
[----:B------:R-:W-:Y:S01]  /*2360*/  UMOV UR23, UR11 ;  /* 0x0000000b00177c82 */ /* 0x000fe20008000000 */
[----:B------:R-:W-:-:S02]  /*2370*/  WARPGROUP.DEPBAR.LE gsb0, 0x0 ;  /* 0x00008000000079c5 */ /* 0x000fc40000010000 */
        /* <DEDUP_REMOVED lines=22> */
[----:B------:R-:W-:Y:S01]  /*24e0*/  UMOV UR23, UR11 ;  /* 0x0000000b00177c82 */ /* 0x000fe20008000000 */
[----:B------:R-:W-:Y:S01]  /*24f0*/  UMOV UR20, UR7 ;  /* 0x0000000700147c82 */ /* 0x000fe20008000000 */
[----:B------:R-:W-:Y:S01]  /*2500*/  UMOV UR21, 0x40000040 ;  /* 0x4000004000157882 */ /* 0x000fe20000000000 */
[----:B------:R-:W-:Y:S01]  /*2510*/  UMOV UR16, UR20 ;  /* 0x0000001400107c82 */ /* 0x000fe20008000000 */
[----:B------:R-:W-:Y:S01]  /*2520*/  UMOV UR17, UR21 ;  /* 0x0000001500117c82 */ /* 0x000fe20008000000 */
[----:B------:R-:W-:Y:S01]  /*2530*/  UMOV UR12, UR20 ;  /* 0x00000014000c7c82 */ /* 0x000fe20008000000 */
[----:B------:R-:W-:Y:S01]  /*2540*/  UMOV UR13, UR21 ;  /* 0x00000015000d7c82 */ /* 0x000fe20008000000 */
[----:B------:R-:W-:Y:S01]  /*2550*/  UIADD3 UR7, UR8, 0x402, URZ ;  /* 0x0000040208077890 */ /* 0x000fe2000fffe03f */
[----:B------:R-:W-:-:S02]  /*2560*/  WARPGROUP.DEPBAR.LE gsb0, 0x0 ;  /* 0x00008000000079c5 */ /* 0x000fc40000010000 */
        /* <DEDUP_REMOVED lines=119> */
[----:B------:R-:W-:Y:S01]  /*2ce0*/  UIADD3 UR8, UR8, 0x806, URZ ;  /* 0x0000080608087890 */ /* 0x000fe2000fffe03f */
[----:B------:R-:W-:-:S02]  /*2cf0*/  WARPGROUP.DEPBAR.LE gsb0, 0x0 ;  /* 0x00008000000079c5 */ /* 0x000fc40000010000 */
        /* <DEDUP_REMOVED lines=47> */
[----:B------:R-:W-:Y:S01]  /*2ff0*/  BPT.TRAP 0x1 ;  /* 0x000000040000795c */ /* 0x000fe20000300000 */
.L_x_23:
[----:B01----:R-:W-:Y:S01]  /*3000*/  IMAD R4, R3, 0x8, R6 ;  /* 0x0000000803047824 */ /* 0x003fe200078e0206 */
[----:B------:R-:W-:-:S03]  /*3010*/  ISETP.GT.U32.AND P1, PT, R19, 0x1, PT ;  /* 0x000000011300780c */ /* 0x000fc60003f24070 */
[----:B------:R-:W-:-:S05]  /*3020*/  VIADD R4, R4, 0x20 ;  /* 0x0000002004047836 */ /* 0x000fca0000000000 */
[----:B------:R-:W-:-:S04]  /*3030*/  PRMT R4, RZ, 0x654, R4 ;  /* 0x00000654ff047816 */ /* 0x000fc80000000004 */
[----:B------:R0:W-:Y:S01]  /*3040*/  SYNCS.ARRIVE.TRANS64.RED.A1T0 RZ, [R4+URZ], RZ ;  /* 0x000000ff04ff79a7 */ /* 0x0001e2000810043f */
[----:B------:R-:W-:Y:S05]  /*3050*/  @P1 BRA `(.L_x_24) ;  /* 0x0000000000041947 */ /* 0x000fea0003800000 */
[----:B------:R-:W-:Y:S01]  /*3060*/  BPT.TRAP 0x1 ;  /* 0x000000040000795c */ /* 0x000fe20000300000 */
.L_x_24:
[----:B------:R-:W-:Y:S01]  /*3070*/  UIADD3 UR6, UR6, 0x1, URZ ;  /* 0x0000000106067890 */ /* 0x000fe2000fffe03f */
[C---:B------:R-:W-:Y:S01]  /*3080*/  ISETP.GT.AND P2, PT, R0.reuse, 0x1, PT ;  /* 0x000000010000780c */ /* 0x040fe20003f44270 */
[----:B------:R-:W-:Y:S02]  /*3090*/  VIADD R3, R3, 0x1 ;  /* 0x0000000103037836 */ /* 0x000fe40000000000 */
[----:B------:R-:W-:Y:S01]  /*30a0*/  UISETP.NE.AND UP0, UPT, UR6, 0x4, UPT ;  /* 0x000000040600788c */ /* 0x000fe2000bf05270 */
[----:B------:R-:W-:Y:S02]  /*30b0*/  VIADD R0, R0, 0xffffffff ;  /* 0xffffffff00007836 */ /* 0x000fe40000000000 */
[C---:B------:R-:W-:Y:S01]  /*30c0*/  ISETP.NE.AND P1, PT, R3.reuse, 0x4, PT ;  /* 0x000000040300780c */ /* 0x040fe20003f25270 */
[----:B------:R-:W-:Y:S02]  /*30d0*/  USEL UR7, URZ, 0x1, UP0 ;  /* 0x000000013f077887 */ /* 0x000fe40008000000 */
[----:B------:R-:W-:Y:S01]  /*30e0*/  USEL UR6, UR6, URZ, UP0 ;  /* 0x0000003f06067287 */ /* 0x000fe20008000000 */
[----:B------:R-:W-:-:S03]  /*30f0*/  SEL R3, R3, RZ, P1 ;  /* 0x000000ff03037207 */ /* 0x000fc60000800000 */
[----:B------:R-:W-:Y:S01]  /*3100*/  LOP3.LUT R7, R7, UR7, RZ, 0x3c, !PT ;  /* 0x0000000707077c12 */ /* 0x000fe2000f8e3cff */
[----:B------:R-:W-:Y:S07]  /*3110*/  @P2 BRA `(.L_x_25) ;  /* 0xfffffff000142947 */ /* 0x000fee000383ffff */
.L_x_18:
[----:B------:R-:W1:Y:S02]  /*3120*/  LDC R0, c[0x0][0x28c] ;  /* 0x0000a300ff007b82 */ /* 0x000e640000000800 */
[----:B-1----:R-:W-:-:S13]  /*3130*/  ISETP.GE.AND P1, PT, R0, 0x1, PT ;  /* 0x000000010000780c */ /* 0x002fda0003f26270 */
[----:B------:R-:W-:Y:S05]  /*3140*/  @!P1 BRA `(.L_x_26) ;  /* 0x0000000000389947 */ /* 0x000fea0003800000 */
[----:B------:R-:W-:Y:S05]  /*3150*/  @!P0 BRA `(.L_x_27) ;  /* 0x0000000000048947 */ /* 0x000fea0003800000 */
[----:B------:R-:W-:Y:S01]  /*3160*/  BPT.TRAP 0x1 ;  /* 0x000000040000795c */ /* 0x000fe20000300000 */
.L_x_27:
[----:B------:R-:W-:Y:S01]  /*3170*/  UISETP.LT.AND UP0, UPT, UR40, 0x1, UPT ;  /* 0x000000012800788c */ /* 0x000fe2000bf01270 */
[----:B------:R-:W-:-:S03]  /*3180*/  ISETP.GT.U32.AND P0, PT, R19, 0x1, PT ;  /* 0x000000011300780c */ /* 0x000fc60003f04070 */
[----:B------:R-:W-:-:S04]  /*3190*/  USEL UR4, UR40, 0x1, UP0 ;  /* 0x0000000128047887 */ /* 0x000fc80008000000 */
[----:B------:R-:W-:-:S04]  /*31a0*/  UIADD3 UR4, UR39, UR40, -UR4 ;  /* 0x0000002827047290 */ /* 0x000fc8000fffe804 */
[----:B------:R-:W-:-:S04]  /*31b0*/  USHF.L.U32 UR4, UR4, 0x3, URZ ;  /* 0x0000000304047899 */ /* 0x000fc8000800063f */
[----:B------:R-:W-:-:S06]  /*31c0*/  ULOP3.LUT UR4, UR4, 0x18, URZ, 0xc0, !UPT ;  /* 0x0000001804047892 */ /* 0x000fcc000f8ec03f */
[----:B------:R-:W-:-:S05]  /*31d0*/  IMAD.U32 R3, RZ, RZ, UR4 ;  /* 0x00000004ff037e24 */ /* 0x000fca000f8e00ff */
[----:B------:R-:W-:-:S04]  /*31e0*/  IADD3 R0, R6, 0x20, R3 ;  /* 0x0000002006007810 */ /* 0x000fc80007ffe003 */
[----:B------:R-:W-:-:S04]  /*31f0*/  PRMT R0, RZ, 0x654, R0 ;  /* 0x00000654ff007816 */ /* 0x000fc80000000000 */
[----:B------:R1:W-:Y:S01]  /*3200*/  SYNCS.ARRIVE.TRANS64.RED.A1T0 RZ, [R0+URZ], RZ ;  /* 0x000000ff00ff79a7 */ /* 0x0003e2000810043f */
[----:B------:R-:W-:Y:S05]  /*3210*/  @P0 BRA `(.L_x_26) ;  /* 0x0000000000040947 */ /* 0x000fea0003800000 */
[----:B------:R-:W-:Y:S01]  /*3220*/  BPT.TRAP 0x1 ;  /* 0x000000040000795c */ /* 0x000fe20000300000 */
.L_x_26:
[----:B------:R-:W2:Y:S01]  /*3230*/  LDC R6, c[0x0][0x288] ;  /* 0x0000a200ff067b82 */ /* 0x000ea20000000800 */
[--C-:B-1----:R-:W-:Y:S01]  /*3240*/  SHF.R.U32.HI R0, RZ, 0x7, R18.reuse ;  /* 0x00000007ff007819 */ /* 0x102fe20000011612 */
[----:B------:R-:W-:Y:S01]  /*3250*/  UIADD3 UR39, UR40, UR39, URZ ;  /* 0x0000002728277290 */ /* 0x000fe2000fffe03f */
[----:B0-----:R-:W-:Y:S01]  /*3260*/  LOP3.LUT R4, R18, 0x60, RZ, 0xc0, !PT ;  /* 0x0000006012047812 */ /* 0x001fe200078ec0ff */
[----:B------:R-:W-:Y:S01]  /*3270*/  IMAD R105, R105, 0x30, RZ ;  /* 0x0000003069697824 */ /* 0x000fe200078e02ff */
[----:B------:R-:W-:Y:S01]  /*3280*/  LOP3.LUT R0, R0, 0x1, RZ, 0xc0, !PT ;  /* 0x0000000100007812 */ /* 0x000fe200078ec0ff */
[----:B------:R-:W-:Y:S01]  /*3290*/  USHF.R.U32.HI UR4, URZ, 0x2, UR39 ;  /* 0x000000023f047899 */ /* 0x000fe20008011627 */
[----:B------:R-:W-:Y:S01]  /*32a0*/  SHF.R.U32.HI R3, RZ, 0x2, R18 ;  /* 0x00000002ff037819 */ /* 0x000fe20000011612 */
[----:B------:R-:W-:Y:S01]  /*32b0*/  IMAD R11, R104, 0x180, RZ ;  /* 0x00000180680b7824 */ /* 0x000fe200078e02ff */
[----:B------:R-:W-:Y:S01]  /*32c0*/  SHF.R.U32.HI R10, RZ, 0x1, R4 ;  /* 0x00000001ff0a7819 */ /* 0x000fe20000011604 */
[----:B------:R-:W-:Y:S01]  /*32d0*/  IMAD.SHL.U32 R4, R0, 0x40, RZ ;  /* 0x0000004000047824 */ /* 0x000fe200078e00ff */
[----:B------:R-:W-:Y:S01]  /*32e0*/  LOP3.LUT R3, R3, 0x7, RZ, 0xc0, !PT ;  /* 0x0000000703037812 */ /* 0x000fe200078ec0ff */
[----:B------:R-:W-:Y:S01]  /*32f0*/  ULOP3.LUT UR4, UR4, 0x1, URZ, 0xc0, !UPT ;  /* 0x0000000104047892 */ /* 0x000fe2000f8ec03f */
[----:B------:R-:W-:Y:S01]  /*3300*/  SHF.R.S32.HI R15, RZ, 0x1f, R103 ;  /* 0x0000001fff0f7819 */ /* 0x000fe20000011467 */
[----:B------:R-:W-:Y:S01]  /*3310*/  ULDC UR8, c[0x0][0x284] ;  /* 0x0000a10000087ab9 */ /* 0x000fe20000000800 */
[--C-:B------:R-:W-:Y:S01]  /*3320*/  IADD3 R5, RZ, -R10, -R3.reuse ;  /* 0x8000000aff057210 */ /* 0x100fe20007ffe803 */
[----:B------:R-:W-:Y:S01]  /*3330*/  UISETP.GT.U32.AND UP1, UPT, UR39, 0x3, UPT ;  /* 0x000000032700788c */ /* 0x000fe2000bf24070 */
[----:B------:R-:W-:Y:S01]  /*3340*/  LOP3.LUT R3, R4, 0x40, R3, 0xe2, !PT ;  /* 0x0000004004037812 */ /* 0x000fe200078ee203 */
[----:B------:R-:W-:Y:S01]  /*3350*/  UISETP.NE.U32.AND UP0, UPT, UR4, 0x1, UPT ;  /* 0x000000010400788c */ /* 0x000fe2000bf05070 */
[----:B------:R-:W-:Y:S01]  /*3360*/  LOP3.LUT R4, R18, 0x3, RZ, 0xc0, !PT ;  /* 0x0000000312047812 */ /* 0x000fe200078ec0ff */
[----:B------:R-:W-:Y:S01]  /*3370*/  IMAD R14, R0, -0x40, R5 ;  /* 0xffffffc0000e7824 */ /* 0x000fe200078e0205 */
[----:B------:R-:W-:Y:S01]  /*3380*/  ULDC.64 UR6, c[0x0][0x5d0] ;  /* 0x0001740000067ab9 */ /* 0x000fe20000000a00 */
[----:B------:R-:W-:Y:S01]  /*3390*/  UISETP.LT.U32.AND UP1, UPT, UR40, 0x4, UP1 ;  /* 0x000000042800788c */ /* 0x000fe20008f21070 */
[----:B------:R-:W-:Y:S01]  /*33a0*/  IMAD.WIDE R8, R104, 0x180, RZ ;  /* 0x0000018068087825 */ /* 0x000fe200078e02ff */
[----:B--2---:R-:W-:Y:S01]  /*33b0*/  ISETP.GE.AND P0, PT, R105, R6, PT ;  /* 0x000000066900720c */ /* 0x004fe20003f06270 */
[----:B------:R-:W-:Y:S01]  /*33c0*/  UISETP.GT.U32.AND UP0, UPT, UR40, 0x3, !UP0 ;  /* 0x000000032800788c */ /* 0x000fe2000c704070 */
[C---:B------:R-:W-:Y:S01]  /*33d0*/  IADD3 R14, -R11.reuse, UR8, R14 ;  /* 0x000000080b0e7c10 */ /* 0x040fe2000fffe10e */
[----:B------:R-:W-:Y:S01]  /*33e0*/  IMAD R0, R4, -0x2, R6 ;  /* 0xfffffffe04007824 */ /* 0x000fe200078e0206 */
[----:B------:R-:W-:Y:S01]  /*33f0*/  ISETP.GE.OR P0, PT, R11, UR8, P0 ;  /* 0x000000080b007c0c */ /* 0x000fe20008706670 */
[----:B------:R-:W-:Y:S01]  /*3400*/  IMAD.SHL.U32 R6, R18, 0x2, RZ ;  /* 0x0000000212067824 */ /* 0x000fe200078e00ff */
[----:B------:R-:W-:Y:S01]  /*3410*/  USEL UR5, URZ, 0x1, !UP1 ;  /* 0x000000013f057887 */ /* 0x000fe2000c800000 */
[----:B------:R-:W-:Y:S01]  /*3420*/  IMAD R4, R15, UR6, RZ ;  /* 0x000000060f047c24 */ /* 0x000fe2000f8e02ff */
[----:B------:R-:W-:Y:S01]  /*3430*/  USEL UR4, URZ, 0x1, !UP0 ;  /* 0x000000013f047887 */ /* 0x000fe2000c000000 */
[----:B------:R-:W-:Y:S01]  /*3440*/  LOP3.LUT R111, R8, R3, R10, 0xfe, !PT ;  /* 0x00000003086f7212 */ /* 0x000fe200078efe0a */
[----:B------:R-:W-:Y:S01]  /*3450*/  ULOP3.LUT UR39, UR39, 0x3, URZ, 0xc0, !UPT ;  /* 0x0000000327277892 */ /* 0x000fe2000f8ec03f */
[----:B------:R-:W-:Y:S01]  /*3460*/  LOP3.LUT R6, R105, 0x6, R6, 0xf8, !PT ;  /* 0x0000000669067812 */ /* 0x000fe200078ef806 */
[----:B------:R-:W-:Y:S01]  /*3470*/  IMAD R13, R103, UR7, R4 ;  /* 0x00000007670d7c24 */ /* 0x000fe2000f8e0204 */
[----:B------:R-:W-:Y:S01]  /*3480*/  ULOP3.LUT UR38, UR4, UR38, UR5, 0x96, !UPT ;  /* 0x0000002604267292 */ /* 0x000fe2000f8e9605 */
[----:B------:R-:W-:Y:S01]  /*3490*/  IMAD.IADD R3, R0, 0x1, -R105 ;  /* 0x0000000100037824 */ /* 0x000fe200078e0a69 */
[----:B------:R-:W-:Y:S01]  /*34a0*/  SHF.R.S32.HI R7, RZ, 0x1f, R6 ;  /* 0x0000001fff077819 */ /* 0x000fe20000011406 */
[----:B------:R-:W-:-:S02]  /*34b0*/  IMAD.MOV.U32 R0, RZ, RZ, -0x1 ;  /* 0xffffffffff007424 */ /* 0x000fc400078e00ff */
[----:B------:R-:W-:-:S04]  /*34c0*/  IMAD.WIDE.U32 R4, R103, UR6, R6 ;  /* 0x0000000667047c25 */ /* 0x000fc8000f8e0006 */
[----:B------:R-:W-:Y:S01]  /*34d0*/  IMAD.IADD R5, R5, 0x1, R13 ;  /* 0x0000000105057824 */ /* 0x000fe200078e020d */
[----:B------:R-:W-:Y:S06]  /*34e0*/  @P0 BRA `(.L_x_28) ;  /* 0x00000048000c0947 */ /* 0x000fec0003800000 */
[----:B------:R-:W0:Y:S01]  /*34f0*/  LDC.64 R108, c[0x0][0x5c8] ;  /* 0x00017200ff6c7b82 */ /* 0x000e220000000a00 */
[----:B-----5:R-:W-:Y:S01]  /*3500*/  ISETP.NE.AND P0, PT, R23, RZ, PT ;  /* 0x000000ff1700720c */ /* 0x020fe20003f05270 */
[----:B------:R-:W-:Y:S01]  /*3510*/  BSSY B0, `(.L_x_28) ;  /* 0x0000480000007945 */ /* 0x000fe20003800000 */
[-C--:B0-----:R-:W-:Y:S02]  /*3520*/  IMAD R10, R9, R108.reuse, RZ ;  /* 0x0000006c090a7224 */ /* 0x081fe400078e02ff */
[----:B------:R-:W-:-:S04]  /*3530*/  IMAD.WIDE.U32 R12, R111, R108, R4 ;  /* 0x0000006c6f0c7225 */ /* 0x000fc800078e0004 */
[----:B------:R-:W-:-:S04]  /*3540*/  IMAD R5, R111, R109, R10 ;  /* 0x0000006d6f057224 */ /* 0x000fc800078e020a */
[----:B------:R-:W-:Y:S01]  /*3550*/  IMAD.IADD R110, R13, 0x1, R5 ;  /* 0x000000010d6e7824 */ /* 0x000fe200078e0205 */
[----:B------:R-:W-:Y:S06]  /*3560*/  @!P0 BRA `(.L_x_29) ;  /* 0x0000003000c48947 */ /* 0x000fec0003800000 */
[----:B------:R-:W0:Y:S01]  /*3570*/  LDC.64 R106, c[0x0][0x5b0] ;  /* 0x00016c00ff6a7b82 */ /* 0x000e220000000a00 */
[----:B------:R-:W-:Y:S01]  /*3580*/  ULDC.64 UR4, c[0x0][0x5b8] ;  /* 0x00016e0000047ab9 */ /* 0x000fe20000000a00 */
[----:B------:R-:W-:Y:S01]  /*3590*/  ISETP.GE.AND P1, PT, R14, 0x1, PT ;  /* 0x000000010e00780c */ /* 0x000fe20003f26270 */
[----:B------:R-:W-:Y:S01]  /*35a0*/  IMAD R4, R15, UR4, RZ ;  /* 0x000000040f047c24 */ /* 0x000fe2000f8e02ff */
[----:B------:R-:W-:Y:S01]  /*35b0*/  IADD3 R117, P2, R111, 0x80, RZ ;  /* 0x000000806f757810 */ /* 0x000fe20007f5e0ff */
[----:B------:R-:W-:Y:S01]  /*35c0*/  IMAD.WIDE.U32 R20, R103, UR4, R6 ;  /* 0x0000000467147c25 */ /* 0x000fe2000f8e0006 */
[----:B------:R-:W-:Y:S01]  /*35d0*/  ISETP.LT.OR P4, PT, R3, 0x1, !P1 ;  /* 0x000000010300780c */ /* 0x000fe20004f81670 */
[----:B------:R-:W-:Y:S01]  /*35e0*/  BSSY B1, `(.L_x_30) ;  /* 0x0000010000017945 */ /* 0x000fe20003800000 */
[----:B------:R-:W1:Y:S01]  /*35f0*/  LDC.64 R104, c[0x0][0x5a8] ;  /* 0x00016a00ff687b82 */ /* 0x000e620000000a00 */
[----:B------:R-:W-:Y:S01]  /*3600*/  IMAD R103, R103, UR5, R4 ;  /* 0x0000000567677c24 */ /* 0x000fe2000f8e0204 */
[----:B------:R-:W-:Y:S01]  /*3610*/  IADD3 R119, P3, R111, 0x100, RZ ;  /* 0x000001006f777810 */ /* 0x000fe20007f7e0ff */
[----:B------:R-:W-:-:S02]  /*3620*/  IMAD.MOV.U32 R108, RZ, RZ, R20 ;  /* 0x000000ffff6c7224 */ /* 0x000fc400078e0014 */
[----:B------:R-:W-:Y:S02]  /*3630*/  IMAD.IADD R109, R21, 0x1, R103 ;  /* 0x00000001156d7824 */ /* 0x000fe400078e0267 */
[----:B------:R-:W-:Y:S02]  /*3640*/  IMAD.X R7, RZ, RZ, R9, P2 ;  /* 0x000000ffff077224 */ /* 0x000fe400010e0609 */
[-C--:B0-----:R-:W-:Y:S01]  /*3650*/  IMAD R6, R9, R106.reuse, RZ ;  /* 0x0000006a09067224 */ /* 0x081fe200078e02ff */
[----:B------:R-:W-:Y:S01]  /*3660*/  SHF.L.U64.HI R11, R106, 0x3, R107 ;  /* 0x000000036a0b7819 */ /* 0x000fe2000001026b */
[----:B------:R-:W-:-:S04]  /*3670*/  IMAD.WIDE.U32 R4, R111, R106, R108 ;  /* 0x0000006a6f047225 */ /* 0x000fc800078e006c */
[----:B------:R-:W-:Y:S01]  /*3680*/  IMAD R15, R111, R107, R6 ;  /* 0x0000006b6f0f7224 */ /* 0x000fe200078e0206 */
[----:B-1----:R-:W-:Y:S01]  /*3690*/  IADD3 R4, P0, R4, R104, RZ ;  /* 0x0000006804047210 */ /* 0x002fe20007f1e0ff */
[----:B------:R-:W-:-:S03]  /*36a0*/  IMAD.SHL.U32 R10, R106, 0x8, RZ ;  /* 0x000000086a0a7824 */ /* 0x000fc600078e00ff */
[----:B------:R-:W-:Y:S01]  /*36b0*/  IADD3.X R5, R105, R5, R15, P0, !PT ;  /* 0x0000000569057210 */ /* 0x000fe200007fe40f */
[----:B------:R-:W-:Y:S08]  /*36c0*/  @P4 BRA `(.L_x_31) ;  /* 0x0000000000044947 */ /* 0x000ff00003800000 */
[----:B------:R0:W5:Y:S02]  /*36d0*/  LDG.E.U8 R102, desc[UR36][R4.64] ;  /* 0x0000002404667981 */ /* 0x000164000c1e1100 */
.L_x_31:
[----:B------:R-:W-:Y:S05]  /*36e0*/  BSYNC B1 ;  /* 0x0000000000017941 */ /* 0x000fea0003800000 */
.L_x_30:
[----:B------:R-:W-:Y:S01]  /*36f0*/  ULDC.64 UR4, c[0x0][0x5c0] ;  /* 0x0001700000047ab9 */ /* 0x000fe20000000a00 */
[----:B------:R-:W-:Y:S01]  /*3700*/  ISETP.GE.AND P2, PT, R14, 0x89, PT ;  /* 0x000000890e00780c */ /* 0x000fe20003f46270 */
[-C--:B------:R-:W-:Y:S01]  /*3710*/  IMAD R8, R7, R106.reuse, RZ ;  /* 0x0000006a07087224 */ /* 0x080fe200078e02ff */
[----:B------:R-:W-:Y:S01]  /*3720*/  IADD3 R12, P0, R12, UR4, RZ ;  /* 0x000000040c0c7c10 */ /* 0x000fe2000ff1e0ff */
[----:B------:R-:W-:Y:S01]  /*3730*/  IMAD.WIDE.U32 R6, R111, R106, R10 ;  /* 0x0000006a6f067225 */ /* 0x000fe200078e000a */
[----:B------:R-:W-:Y:S02]  /*3740*/  BSSY B1, `(.L_x_32) ;  /* 0x0000020000017945 */ /* 0x000fe40003800000 */
[----:B------:R-:W-:Y:S01]  /*3750*/  IADD3.X R13, R110, UR5, RZ, P0, !PT ;  /* 0x000000056e0d7c10 */ /* 0x000fe200087fe4ff */
[----:B------:R-:W-:Y:S01]  /*3760*/  IMAD.X R21, RZ, RZ, R9, P3 ;  /* 0x000000ffff157224 */ /* 0x000fe200018e0609 */
[----:B------:R-:W-:Y:S01]  /*3770*/  ISETP.LT.OR P0, PT, R3, 0xa, !P2 ;  /* 0x0000000a0300780c */ /* 0x000fe20005701670 */
[----:B------:R-:W-:Y:S01]  /*3780*/  IMAD R113, R117, R107, R8 ;  /* 0x0000006b75717224 */ /* 0x000fe200078e0208 */
[----:B------:R-:W-:Y:S01]  /*3790*/  IADD3 R6, P3, P5, R20, R104, R6 ;  /* 0x0000006814067210 */ /* 0x000fe20007d7e006 */
[----:B------:R-:W-:Y:S01]  /*37a0*/  IMAD.IADD R7, R15, 0x1, R7 ;  /* 0x000000010f077824 */ /* 0x000fe200078e0207 */
[----:B-----5:R-:W-:Y:S01]  /*37b0*/  LOP3.LUT R15, R102, 0xffff, RZ, 0xc0, !PT ;  /* 0x0000ffff660f7812 */ /* 0x020fe200078ec0ff */
[----:B------:R-:W-:-:S03]  /*37c0*/  IMAD.WIDE.U32 R8, R117, R106, R10 ;  /* 0x0000006a75087225 */ /* 0x000fc600078e000a */
[-C--:B------:R-:W-:Y:S01]  /*37d0*/  IADD3.X R7, R109, R105.reuse, R7, P3, P5 ;  /* 0x000000696d077210 */ /* 0x080fe20001fea407 */
[----:B------:R-:W-:Y:S01]  /*37e0*/  IMAD.IADD R9, R113, 0x1, R9 ;  /* 0x0000000171097824 */ /* 0x000fe200078e0209 */
[----:B------:R-:W-:Y:S01]  /*37f0*/  IADD3 R8, P3, P5, R20, R104, R8 ;  /* 0x0000006814087210 */ /* 0x000fe20007d7e008 */
[-C--:B------:R-:W-:Y:S01]  /*3800*/  IMAD R110, R21, R106.reuse, RZ ;  /* 0x0000006a156e7224 */ /* 0x080fe200078e02ff */
[----:B------:R-:W-:Y:S01]  /*3810*/  PRMT R112, R15, 0x8880, RZ ;  /* 0x000088800f707816 */ /* 0x000fe200000000ff */
[----:B------:R-:W-:Y:S01]  /*3820*/  IMAD.WIDE.U32 R10, R119, R106, R10 ;  /* 0x0000006a770a7225 */ /* 0x000fe200078e000a */
[----:B------:R-:W-:-:S03]  /*3830*/  IADD3.X R9, R109, R105, R9, P3, P5 ;  /* 0x000000696d097210 */ /* 0x000fc60001fea409 */
[----:B------:R-:W-:Y:S01]  /*3840*/  IMAD R115, R119, R107, R110 ;  /* 0x0000006b77737224 */ /* 0x000fe200078e026e */
[----:B------:R-:W-:Y:S01]  /*3850*/  @!P0 IADD3 R110, P3, P5, R100, R12, R99 ;  /* 0x0000000c646e8210 */ /* 0x000fe20007d7e063 */
[----:B------:R-:W-:Y:S02]  /*3860*/  IMAD R15, R112, R23, RZ ;  /* 0x00000017700f7224 */ /* 0x000fe400078e02ff */
[----:B------:R-:W-:Y:S01]  /*3870*/  IMAD.IADD R11, R115, 0x1, R11 ;  /* 0x00000001730b7824 */ /* 0x000fe200078e020b */
[----:B------:R-:W-:Y:S01]  /*3880*/  @!P0 IADD3.X R111, R97, R13, R96, P3, P5 ;  /* 0x0000000d616f8210 */ /* 0x000fe20001fea460 */
[----:B------:R-:W-:Y:S01]  /*3890*/  @!P4 IMAD R21, R88, R22, R15 ;  /* 0x000000165815c224 */ /* 0x000fe200078e020f */
[----:B------:R-:W-:-:S04]  /*38a0*/  IADD3 R10, P3, P5, R20, R104, R10 ;  /* 0x00000068140a7210 */ /* 0x000fc80007d7e00a */
[----:B------:R-:W-:Y:S01]  /*38b0*/  IADD3.X R11, R109, R105, R11, P3, P5 ;  /* 0x000000696d0b7210 */ /* 0x000fe20001fea40b */
[----:B------:R1:W-:Y:S01]  /*38c0*/  @!P4 STG.E.U8 desc[UR36][R12.64], R21 ;  /* 0x000000150c00c986 */ /* 0x0003e2000c101124 */
[----:B------:R-:W-:Y:S02]  /*38d0*/  ISETP.LT.OR P5, PT, R3, 0x2, !P1 ;  /* 0x000000020300780c */ /* 0x000fe40004fa1670 */
[----:B------:R-:W-:-:S04]  /*38e0*/  ISETP.GE.AND P3, PT, R14, 0x9, PT ;  /* 0x000000090e00780c */ /* 0x000fc80003f66270 */
[----:B------:R-:W-:-:S07]  /*38f0*/  ISETP.LT.OR P4, PT, R3, 0x1, !P3 ;  /* 0x000000010300780c */ /* 0x000fce0005f81670 */
[----:B-1----:R-:W-:Y:S06]  /*3900*/  @P5 BRA `(.L_x_33) ;  /* 0x00000000000c5947 */ /* 0x002fec0003800000 */
[----:B------:R-:W2:Y:S02]  /*3910*/  LDG.E.U8 R102, desc[UR36][R4.64+0x1] ;  /* 0x0000012404667981 */ /* 0x000ea4000c1e1100 */
[----:B--2---:R-:W-:-:S05]  /*3920*/  PRMT R20, R102, 0x8880, RZ ;  /* 0x0000888066147816 */ /* 0x004fca00000000ff */
[----:B------:R-:W-:-:S07]  /*3930*/  IMAD R15, R20, R23, RZ ;  /* 0x00000017140f7224 */ /* 0x000fce00078e02ff */
.L_x_33:
[----:B------:R-:W-:Y:S05]  /*3940*/  BSYNC B1 ;  /* 0x0000000000017941 */ /* 0x000fea0003800000 */
.L_x_32:
[----:B------:R-:W-:Y:S01]  /*3950*/  @!P5 IMAD R89, R89, R22, R15 ;  /* 0x000000165959d224 */ /* 0x000fe200078e020f */
[----:B------:R-:W-:Y:S04]  /*3960*/  BSSY B1, `(.L_x_34) ;  /* 0x0000009000017945 */ /* 0x000fe80003800000 */
[----:B------:R1:W-:Y:S01]  /*3970*/  @!P5 STG.E.U8 desc[UR36][R12.64+0x1], R89 ;  /* 0x000001590c00d986 */ /* 0x0003e2000c101124 */
[----:B------:R-:W-:-:S05]  /*3980*/  @!P4 IADD3 R20, P5, R12, R100, RZ ;  /* 0x000000640c14c210 */ /* 0x000fca0007fbe0ff */
[----:B------:R-:W-:Y:S01]  /*3990*/  @!P4 IMAD.X R21, R13, 0x1, R97, P5 ;  /* 0x000000010d15c824 */ /* 0x000fe200028e0661 */
[----:B------:R-:W-:Y:S01]  /*39a0*/  ISETP.LT.OR P5, PT, R3, 0x2, !P3 ;  /* 0x000000020300780c */ /* 0x000fe20005fa1670 */
[----:B------:R-:W-:-:S12]  /*39b0*/  @P4 BRA `(.L_x_35) ;  /* 0x00000000000c4947 */ /* 0x000fd80003800000 */
[----:B------:R-:W2:Y:S02]  /*39c0*/  LDG.E.U8 R102, desc[UR36][R6.64] ;  /* 0x0000002406667981 */ /* 0x000ea4000c1e1100 */
[----:B--2---:R-:W-:-:S05]  /*39d0*/  PRMT R88, R102, 0x8880, RZ ;  /* 0x0000888066587816 */ /* 0x004fca00000000ff */
[----:B------:R-:W-:-:S07]  /*39e0*/  IMAD R15, R88, R23, RZ ;  /* 0x00000017580f7224 */ /* 0x000fce00078e02ff */
.L_x_35:
[----:B------:R-:W-:Y:S05]  /*39f0*/  BSYNC B1 ;  /* 0x0000000000017941 */ /* 0x000fea0003800000 */
.L_x_34:
[----:B------:R-:W-:Y:S01]  /*3a00*/  @!P4 IMAD R103, R90, R22, R15 ;  /* 0x000000165a67c224 */ /* 0x000fe200078e020f */
[----:B------:R-:W-:Y:S04]  /*3a10*/  BSSY B1, `(.L_x_36) ;  /* 0x0000009000017945 */ /* 0x000fe80003800000 */
[----:B------:R2:W-:Y:S01]  /*3a20*/  @!P4 STG.E.U8 desc[UR36][R20.64], R103 ;  /* 0x000000671400c986 */ /* 0x0005e2000c101124 */
[----:B------:R-:W-:-:S05]  /*3a30*/  @!P5 IADD3 R88, P4, R12, R100, RZ ;  /* 0x000000640c58d210 */ /* 0x000fca0007f9e0ff */
[----:B-1----:R-:W-:Y:S01]  /*3a40*/  @!P5 IMAD.X R89, R13, 0x1, R97, P4 ;  /* 0x000000010d59d824 */ /* 0x002fe200020e0661 */
[----:B------:R-:W-:Y:S01]  /*3a50*/  ISETP.LT.OR P4, PT, R3, 0x9, !P1 ;  /* 0x000000090300780c */ /* 0x000fe20004f81670 */
[----:B------:R-:W-:-:S12]  /*3a60*/  @P5 BRA `(.L_x_37) ;  /* 0x00000000000c5947 */ /* 0x000fd80003800000 */
[----:B------:R-:W2:Y:S02]  /*3a70*/  LDG.E.U8 R102, desc[UR36][R6.64+0x1] ;  /* 0x0000012406667981 */ /* 0x000ea4000c1e1100 */
[----:B--2---:R-:W-:-:S05]  /*3a80*/  PRMT R20, R102, 0x8880, RZ ;  /* 0x0000888066147816 */ /* 0x004fca00000000ff */
[----:B------:R-:W-:-:S07]  /*3a90*/  IMAD R15, R20, R23, RZ ;  /* 0x00000017140f7224 */ /* 0x000fce00078e02ff */
.L_x_37:
[----:B------:R-:W-:Y:S05]  /*3aa0*/  BSYNC B1 ;  /* 0x0000000000017941 */ /* 0x000fea0003800000 */
.L_x_36:
[----:B------:R-:W-:Y:S01]  /*3ab0*/  @!P5 IMAD R91, R91, R22, R15 ;  /* 0x000000165b5bd224 */ /* 0x000fe200078e020f */
[----:B------:R-:W-:Y:S04]  /*3ac0*/  BSSY B1, `(.L_x_38) ;  /* 0x0000006000017945 */ /* 0x000fe80003800000 */
[----:B------:R1:W-:Y:S01]  /*3ad0*/  @!P5 STG.E.U8 desc[UR36][R88.64+0x1], R91 ;  /* 0x0000015b5800d986 */ /* 0x0003e2000c101124 */
[----:B------:R-:W-:Y:S05]  /*3ae0*/  @P4 BRA `(.L_x_39) ;  /* 0x00000000000c4947 */ /* 0x000fea0003800000 */
[----:B------:R-:W2:Y:S02]  /*3af0*/  LDG.E.U8 R102, desc[UR36][R4.64+0x8] ;  /* 0x0000082404667981 */ /* 0x000ea4000c1e1100 */
[----:B--2---:R-:W-:-:S05]  /*3b00*/  PRMT R20, R102, 0x8880, RZ ;  /* 0x0000888066147816 */ /* 0x004fca00000000ff */
[----:B------:R-:W-:-:S07]  /*3b10*/  IMAD R15, R20, R23, RZ ;  /* 0x00000017140f7224 */ /* 0x000fce00078e02ff */
.L_x_39:
[----:B------:R-:W-:Y:S05]  /*3b20*/  BSYNC B1 ;  /* 0x0000000000017941 */ /* 0x000fea0003800000 */
.L_x_38:
[----:B--2---:R-:W-:Y:S01]  /*3b30*/  @!P4 IMAD R21, R92, R22, R15 ;  /* 0x000000165c15c224 */ /* 0x004fe200078e020f */
[----:B------:R-:W-:Y:S01]  /*3b40*/  BSSY B1, `(.L_x_40) ;  /* 0x0000008000017945 */ /* 0x000fe20003800000 */
[----:B------:R-:W-:-:S03]  /*3b50*/  ISETP.LT.OR P5, PT, R3, 0x9, !P3 ;  /* 0x000000090300780c */ /* 0x000fc60005fa1670 */
[----:B------:R2:W-:Y:S01]  /*3b60*/  @!P4 STG.E.U8 desc[UR36][R12.64+0x8], R21 ;  /* 0x000008150c00c986 */ /* 0x0005e2000c101124 */
[----:B------:R-:W-:-:S13]  /*3b70*/  ISETP.LT.OR P4, PT, R3, 0xa, !P1 ;  /* 0x0000000a0300780c */ /* 0x000fda0004f81670 */
[----:B--2---:R-:W-:Y:S05]  /*3b80*/  @P4 BRA `(.L_x_41) ;  /* 0x00000000000c4947 */ /* 0x004fea0003800000 */
[----:B------:R-:W2:Y:S02]  /*3b90*/  LDG.E.U8 R102, desc[UR36][R4.64+0x9] ;  /* 0x0000092404667981 */ /* 0x000ea4000c1e1100 */
[----:B--2---:R-:W-:-:S05]  /*3ba0*/  PRMT R20, R102, 0x8880, RZ ;  /* 0x0000888066147816 */ /* 0x004fca00000000ff */
[----:B------:R-:W-:-:S07]  /*3bb0*/  IMAD R15, R20, R23, RZ ;  /* 0x00000017140f7224 */ /* 0x000fce00078e02ff */
.L_x_41:
[----:B------:R-:W-:Y:S05]  /*3bc0*/  BSYNC B1 ;  /* 0x0000000000017941 */ /* 0x000fea0003800000 */
.L_x_40:
[----:B------:R-:W-:Y:S01]  /*3bd0*/  @!P4 IMAD R93, R93, R22, R15 ;  /* 0x000000165d5dc224 */ /* 0x000fe200078e020f */
[----:B------:R-:W-:Y:S04]  /*3be0*/  BSSY B1, `(.L_x_42) ;  /* 0x0000009000017945 */ /* 0x000fe80003800000 */
[----:B------:R2:W-:Y:S01]  /*3bf0*/  @!P4 STG.E.U8 desc[UR36][R12.64+0x9], R93 ;  /* 0x0000095d0c00c986 */ /* 0x0005e2000c101124 */
[----:B------:R-:W-:-:S05]  /*3c00*/  @!P5 IADD3 R90, P4, R12, R100, RZ ;  /* 0x000000640c5ad210 */ /* 0x000fca0007f9e0ff */
[----:B-1----:R-:W-:Y:S01]  /*3c10*/  @!P5 IMAD.X R91, R13, 0x1, R97, P4 ;  /* 0x000000010d5bd824 */ /* 0x002fe200020e0661 */
[----:B------:R-:W-:Y:S01]  /*3c20*/  ISETP.LT.OR P4, PT, R3, 0xa, !P3 ;  /* 0x0000000a0300780c */ /* 0x000fe20005f81670 */
[----:B------:R-:W-:-:S12]  /*3c30*/  @P5 BRA `(.L_x_43) ;  /* 0x00000000000c5947 */ /* 0x000fd80003800000 */
[----:B------:R-:W3:Y:S02]  /*3c40*/  LDG.E.U8 R102, desc[UR36][R6.64+0x8] ;  /* 0x0000082406667981 */ /* 0x000ee4000c1e1100 */
[----:B---3--:R-:W-:-:S05]  /*3c50*/  PRMT R20, R102, 0x8880, RZ ;  /* 0x0000888066147816 */ /* 0x008fca00000000ff */
[----:B------:R-:W-:-:S07]  /*3c60*/  IMAD R15, R20, R23, RZ ;  /* 0x00000017140f7224 */ /* 0x000fce00078e02ff */
.L_x_43:
[----:B------:R-:W-:Y:S05]  /*3c70*/  BSYNC B1 ;  /* 0x0000000000017941 */ /* 0x000fea0003800000 */
.L_x_42:
[----:B------:R-:W-:Y:S01]  /*3c80*/  @!P5 IMAD R103, R94, R22, R15 ;  /* 0x000000165e67d224 */ /* 0x000fe200078e020f */
[----:B------:R-:W-:Y:S01]  /*3c90*/  BSSY B1, `(.L_x_44) ;  /* 0x000000a000017945 */ /* 0x000fe20003800000 */
[----:B------:R-:W-:-:S03]  /*3ca0*/  IMAD.WIDE.U32 R88, R117, R106, R108 ;  /* 0x0000006a75587225 */ /* 0x000fc600078e006c */
[----:B------:R1:W-:Y:S01]  /*3cb0*/  @!P5 STG.E.U8 desc[UR36][R90.64+0x8], R103 ;  /* 0x000008675a00d986 */ /* 0x0003e2000c101124 */
[----:B------:R-:W-:-:S05]  /*3cc0*/  @!P4 IADD3 R92, P5, R12, R100, RZ ;  /* 0x000000640c5cc210 */ /* 0x000fca0007fbe0ff */
[----:B--2---:R-:W-:Y:S01]  /*3cd0*/  @!P4 IMAD.X R93, R13, 0x1, R97, P5 ;  /* 0x000000010d5dc824 */ /* 0x004fe200028e0661 */
[----:B------:R-:W-:Y:S01]  /*3ce0*/  IADD3 R20, P5, R88, R104, RZ ;  /* 0x0000006858147210 */ /* 0x000fe20007fbe0ff */
[----:B------:R-:W-:-:S12]  /*3cf0*/  @P4 BRA `(.L_x_45) ;  /* 0x00000000000c4947 */ /* 0x000fd80003800000 */
[----:B------:R-:W1:Y:S02]  /*3d00*/  LDG.E.U8 R102, desc[UR36][R6.64+0x9] ;  /* 0x0000092406667981 */ /* 0x000e64000c1e1100 */
[----:B-1----:R-:W-:-:S05]  /*3d10*/  PRMT R90, R102, 0x8880, RZ ;  /* 0x00008880665a7816 */ /* 0x002fca00000000ff */
[----:B------:R-:W-:-:S07]  /*3d20*/  IMAD R15, R90, R23, RZ ;  /* 0x000000175a0f7224 */ /* 0x000fce00078e02ff */
.L_x_45:
[----:B------:R-:W-:Y:S05]  /*3d30*/  BSYNC B1 ;  /* 0x0000000000017941 */ /* 0x000fea0003800000 */
.L_x_44:
[----:B------:R-:W-:Y:S01]  /*3d40*/  @!P4 IMAD R95, R95, R22, R15 ;  /* 0x000000165f5fc224 */ /* 0x000fe200078e020f */
[----:B------:R-:W-:Y:S01]  /*3d50*/  ISETP.GE.AND P6, PT, R14, 0x81, PT ;  /* 0x000000810e00780c */ /* 0x000fe20003fc6270 */
[----:B------:R-:W-:Y:S01]  /*3d60*/  BSSY B1, `(.L_x_46) ;  /* 0x000000b000017945 */ /* 0x000fe20003800000 */
[----:B------:R-:W-:Y:S02]  /*3d70*/  IADD3.X R21, R105, R89, R113, P5, !PT ;  /* 0x0000005969157210 */ /* 0x000fe40002ffe471 */
[----:B------:R2:W-:Y:S01]  /*3d80*/  @!P4 STG.E.U8 desc[UR36][R92.64+0x9], R95 ;  /* 0x0000095f5c00c986 */ /* 0x0005e2000c101124 */
[----:B------:R-:W-:-:S05]  /*3d90*/  IADD3 R88, P4, R12, R99, RZ ;  /* 0x000000630c587210 */ /* 0x000fca0007f9e0ff */
[----:B------:R-:W-:Y:S01]  /*3da0*/  IMAD.X R89, R13, 0x1, R96, P4 ;  /* 0x000000010d597824 */ /* 0x000fe200020e0660 */
[----:B------:R-:W-:Y:S02]  /*3db0*/  ISETP.LT.OR P4, PT, R3, 0x1, !P6 ;  /* 0x000000010300780c */ /* 0x000fe40007781670 */
[----:B--2---:R-:W-:-:S11]  /*3dc0*/  P2R R92, PR, RZ, 0x40 ;  /* 0x00000040ff5c7803 */ /* 0x004fd60000000000 */
[----:B------:R-:W-:Y:S05]  /*3dd0*/  @P4 BRA `(.L_x_47) ;  /* 0x00000000000c4947 */ /* 0x000fea0003800000 */
[----:B------:R-:W1:Y:S02]  /*3de0*/  LDG.E.U8 R102, desc[UR36][R20.64] ;  /* 0x0000002414667981 */ /* 0x000e64000c1e1100 */
[----:B-1----:R-:W-:-:S05]  /*3df0*/  PRMT R90, R102, 0x8880, RZ ;  /* 0x00008880665a7816 */ /* 0x002fca00000000ff */
[----:B------:R-:W-:-:S07]  /*3e00*/  IMAD R15, R90, R23, RZ ;  /* 0x000000175a0f7224 */ /* 0x000fce00078e02ff */
.L_x_47:
[----:B------:R-:W-:Y:S05]  /*3e10*/  BSYNC B1 ;  /* 0x0000000000017941 */ /* 0x000fea0003800000 */
.L_x_46:
[----:B-1----:R-:W-:Y:S01]  /*3e20*/  @!P4 IMAD R91, R80, R22, R15 ;  /* 0x00000016505bc224 */ /* 0x002fe200078e020f */
[----:B------:R-:W-:Y:S04]  /*3e30*/  BSSY B1, `(.L_x_48) ;  /* 0x0000007000017945 */ /* 0x000fe80003800000 */
[----:B------:R1:W-:Y:S01]  /*3e40*/  @!P4 STG.E.U8 desc[UR36][R88.64], R91 ;  /* 0x0000005b5800c986 */ /* 0x0003e2000c101124 */
[----:B------:R-:W-:-:S13]  /*3e50*/  ISETP.LT.OR P4, PT, R3, 0x2, !P6 ;  /* 0x000000020300780c */ /* 0x000fda0007781670 */
[----:B-1----:R-:W-:Y:S05]  /*3e60*/  @P4 BRA `(.L_x_49) ;  /* 0x00000000000c4947 */ /* 0x002fea0003800000 */
[----:B------:R-:W2:Y:S02]  /*3e70*/  LDG.E.U8 R102, desc[UR36][R20.64+0x1] ;  /* 0x0000012414667981 */ /* 0x000ea4000c1e1100 */
[----:B--2---:R-:W-:-:S05]  /*3e80*/  PRMT R80, R102, 0x8880, RZ ;  /* 0x0000888066507816 */ /* 0x004fca00000000ff */
[----:B------:R-:W-:-:S07]  /*3e90*/  IMAD R15, R80, R23, RZ ;  /* 0x00000017500f7224 */ /* 0x000fce00078e02ff */
.L_x_49:
[----:B------:R-:W-:Y:S05]  /*3ea0*/  BSYNC B1 ;  /* 0x0000000000017941 */ /* 0x000fea0003800000 */
.L_x_48:
[----:B------:R-:W-:Y:S01]  /*3eb0*/  @!P4 IMAD R91, R81, R22, R15 ;  /* 0x00000016515bc224 */ /* 0x000fe200078e020f */
[----:B------:R-:W-:Y:S04]  /*3ec0*/  BSSY B1, `(.L_x_50) ;  /* 0x0000009000017945 */ /* 0x000fe80003800000 */
[----:B------:R1:W-:Y:S01]  /*3ed0*/  @!P4 STG.E.U8 desc[UR36][R88.64+0x1], R91 ;  /* 0x0000015b5800c986 */ /* 0x0003e2000c101124 */
[----:B------:R-:W-:-:S13]  /*3ee0*/  ISETP.LT.OR P4, PT, R3, 0x1, !P2 ;  /* 0x000000010300780c */ /* 0x000fda0005781670 */
[----:B------:R-:W-:-:S05]  /*3ef0*/  @!P4 IADD3 R80, P5, R88, R100, RZ ;  /* 0x000000645850c210 */ /* 0x000fca0007fbe0ff */
[----:B------:R-:W-:Y:S01]  /*3f00*/  @!P4 IMAD.X R81, R89, 0x1, R97, P5 ;  /* 0x000000015951c824 */ /* 0x000fe200028e0661 */
[----:B-1----:R-:W-:Y:S07]  /*3f10*/  @P4 BRA `(.L_x_51) ;  /* 0x00000000000c4947 */ /* 0x002fee0003800000 */
[----:B------:R-:W2:Y:S02]  /*3f20*/  LDG.E.U8 R102, desc[UR36][R8.64] ;  /* 0x0000002408667981 */ /* 0x000ea4000c1e1100 */
[----:B--2---:R-:W-:-:S05]  /*3f30*/  PRMT R90, R102, 0x8880, RZ ;  /* 0x00008880665a7816 */ /* 0x004fca00000000ff */
[----:B------:R-:W-:-:S07]  /*3f40*/  IMAD R15, R90, R23, RZ ;  /* 0x000000175a0f7224 */ /* 0x000fce00078e02ff */
.L_x_51:
[----:B------:R-:W-:Y:S05]  /*3f50*/  BSYNC B1 ;  /* 0x0000000000017941 */ /* 0x000fea0003800000 */
.L_x_50:
[----:B------:R-:W-:Y:S01]  /*3f60*/  @!P4 IMAD R93, R82, R22, R15 ;  /* 0x00000016525dc224 */ /* 0x000fe200078e020f */
[----:B------:R-:W-:Y:S01]  /*3f70*/  ISETP.LT.OR P5, PT, R3, 0x2, !P2 ;  /* 0x000000020300780c */ /* 0x000fe200057a1670 */
[----:B------:R-:W-:Y:S03]  /*3f80*/  BSSY B1, `(.L_x_52) ;  /* 0x0000008000017945 */ /* 0x000fe60003800000 */
[----:B------:R1:W-:Y:S09]  /*3f90*/  @!P4 STG.E.U8 desc[UR36][R80.64], R93 ;  /* 0x0000005d5000c986 */ /* 0x0003f2000c101124 */
[----:B------:R-:W-:-:S05]  /*3fa0*/  @!P5 IADD3 R90, P6, R88, R100, RZ ;  /* 0x00000064585ad210 */ /* 0x000fca0007fde0ff */
[----:B------:R-:W-:Y:S01]  /*3fb0*/  @!P5 IMAD.X R91, R89, 0x1, R97, P6 ;  /* 0x00000001595bd824 */ /* 0x000fe200030e0661 */
[----:B-1----:R-:W-:Y:S07]  /*3fc0*/  @P5 BRA `(.L_x_53) ;  /* 0x00000000000c5947 */ /* 0x002fee0003800000 */
[----:B------:R-:W2:Y:S02]  /*3fd0*/  LDG.E.U8 R102, desc[UR36][R8.64+0x1] ;  /* 0x0000012408667981 */ /* 0x000ea4000c1e1100 */
[----:B--2---:R-:W-:-:S05]  /*3fe0*/  PRMT R80, R102, 0x8880, RZ ;  /* 0x0000888066507816 */ /* 0x004fca00000000ff */
[----:B------:R-:W-:-:S07]  /*3ff0*/  IMAD R15, R80, R23, RZ ;  /* 0x00000017500f7224 */ /* 0x000fce00078e02ff */
.L_x_53:
[----:B------:R-:W-:Y:S05]  /*4000*/  BSYNC B1 ;  /* 0x0000000000017941 */ /* 0x000fea0003800000 */
.L_x_52:
[----:B------:R-:W-:Y:S01]  /*4010*/  @!P5 IMAD R83, R83, R22, R15 ;  /* 0x000000165353d224 */ /* 0x000fe200078e020f */
[----:B------:R-:W-:Y:S01]  /*4020*/  ISETP.NE.AND P6, PT, R92, RZ, PT ;  /* 0x000000ff5c00720c */ /* 0x000fe20003fc5270 */
[----:B------:R-:W-:Y:S03]  /*4030*/  BSSY B1, `(.L_x_54) ;  /* 0x0000007000017945 */ /* 0x000fe60003800000 */
[----:B------:R1:W-:Y:S01]  /*4040*/  @!P5 STG.E.U8 desc[UR36][R90.64+0x1], R83 ;  /* 0x000001535a00d986 */ /* 0x0003e2000c101124 */
[----:B------:R-:W-:-:S13]  /*4050*/  ISETP.LT.OR P4, PT, R3, 0x9, !P6 ;  /* 0x000000090300780c */ /* 0x000fda0007781670 */
[----:B-1----:R-:W-:Y:S05]  /*4060*/  @P4 BRA `(.L_x_55) ;  /* 0x00000000000c4947 */ /* 0x002fea0003800000 */
[----:B------:R-:W2:Y:S02]  /*4070*/  LDG.E.U8 R102, desc[UR36][R20.64+0x8] ;  /* 0x0000082414667981 */ /* 0x000ea4000c1e1100 */
[----:B--2---:R-:W-:-:S05]  /*4080*/  PRMT R80, R102, 0x8880, RZ ;  /* 0x0000888066507816 */ /* 0x004fca00000000ff */
[----:B------:R-:W-:-:S07]  /*4090*/  IMAD R15, R80, R23, RZ ;  /* 0x00000017500f7224 */ /* 0x000fce00078e02ff */
.L_x_55:
[----:B------:R-:W-:Y:S05]  /*40a0*/  BSYNC B1 ;  /* 0x0000000000017941 */ /* 0x000fea0003800000 */
.L_x_54:
[----:B------:R-:W-:Y:S01]  /*40b0*/  @!P4 IMAD R83, R84, R22, R15 ;  /* 0x000000165453c224 */ /* 0x000fe200078e020f */
[----:B------:R-:W-:Y:S01]  /*40c0*/  BSSY B1, `(.L_x_56) ;  /* 0x0000009000017945 */ /* 0x000fe20003800000 */
[----:B------:R-:W-:Y:S02]  /*40d0*/  IMAD.MOV.U32 R80, RZ, RZ, R88 ;  /* 0x000000ffff507224 */ /* 0x000fe400078e0058 */
[----:B------:R-:W-:-:S05]  /*40e0*/  IMAD.MOV.U32 R81, RZ, RZ, R89 ;  /* 0x000000ffff517224 */ /* 0x000fca00078e0059 */
[----:B------:R1:W-:Y:S01]  /*40f0*/  @!P4 STG.E.U8 desc[UR36][R80.64+0x8], R83 ;  /* 0x000008535000c986 */ /* 0x0003e2000c101124 */
[----:B------:R-:W-:-:S13]  /*4100*/  ISETP.LT.OR P4, PT, R3, 0xa, !P6 ;  /* 0x0000000a0300780c */ /* 0x000fda0007781670 */
[----:B-1----:R-:W-:Y:S05]  /*4110*/  @P4 BRA `(.L_x_57) ;  /* 0x00000000000c4947 */ /* 0x002fea0003800000 */
[----:B------:R-:W2:Y:S02]  /*4120*/  LDG.E.U8 R102, desc[UR36][R20.64+0x9] ;  /* 0x0000092414667981 */ /* 0x000ea4000c1e1100 */
[----:B--2---:R-:W-:-:S05]  /*4130*/  PRMT R82, R102, 0x8880, RZ ;  /* 0x0000888066527816 */ /* 0x004fca00000000ff */
[----:B------:R-:W-:-:S07]  /*4140*/  IMAD R15, R82, R23, RZ ;  /* 0x00000017520f7224 */ /* 0x000fce00078e02ff */
.L_x_57:
[----:B------:R-:W-:Y:S05]  /*4150*/  BSYNC B1 ;  /* 0x0000000000017941 */ /* 0x000fea0003800000 */
.L_x_56:
        /* <DEDUP_REMOVED lines=10> */
.L_x_59:
[----:B------:R-:W-:Y:S05]  /*4200*/  BSYNC B1 ;  /* 0x0000000000017941 */ /* 0x000fea0003800000 */
.L_x_58:
[----:B------:R-:W-:Y:S01]  /*4210*/  @!P5 IMAD R85, R86, R22, R15 ;  /* 0x000000165655d224 */ /* 0x000fe200078e020f */
[----:B------:R-:W-:Y:S01]  /*4220*/  BSSY B1, `(.L_x_60) ;  /* 0x0000008000017945 */ /* 0x000fe20003800000 */
[----:B------:R-:W-:-:S03]  /*4230*/  IMAD.WIDE.U32 R106, R119, R106, R108 ;  /* 0x0000006a776a7225 */ /* 0x000fc600078e006c */
[----:B------:R1:W-:Y:S01]  /*4240*/  @!P5 STG.E.U8 desc[UR36][R82.64+0x8], R85 ;  /* 0x000008555200d986 */ /* 0x0003e2000c101124 */
[----:B------:R-:W-:Y:S01]  /*4250*/  IADD3 R104, P4, R106, R104, RZ ;  /* 0x000000686a687210 */ /* 0x000fe20007f9e0ff */
[----:B------:R-:W-:-:S12]  /*4260*/  @P0 BRA `(.L_x_61) ;  /* 0x00000000000c0947 */ /* 0x000fd80003800000 */
[----:B------:R-:W1:Y:S02]  /*4270*/  LDG.E.U8 R102, desc[UR36][R8.64+0x9] ;  /* 0x0000092408667981 */ /* 0x000e64000c1e1100 */
[----:B-1----:R-:W-:-:S05]  /*4280*/  PRMT R82, R102, 0x8880, RZ ;  /* 0x0000888066527816 */ /* 0x002fca00000000ff */
[----:B------:R-:W-:-:S07]  /*4290*/  IMAD R15, R82, R23, RZ ;  /* 0x00000017520f7224 */ /* 0x000fce00078e02ff */
.L_x_61:
[----:B------:R-:W-:Y:S05]  /*42a0*/  BSYNC B1 ;  /* 0x0000000000017941 */ /* 0x000fea0003800000 */
.L_x_60:
[----:B------:R-:W-:Y:S01]  /*42b0*/  @!P0 IMAD R87, R87, R22, R15 ;  /* 0x0000001657578224 */ /* 0x000fe200078e020f */
[----:B------:R-:W-:Y:S01]  /*42c0*/  ISETP.GE.AND P5, PT, R14, 0x101, PT ;  /* 0x000001010e00780c */ /* 0x000fe20003fa6270 */
[----:B------:R-:W-:Y:S01]  /*42d0*/  BSSY B1, `(.L_x_62) ;  /* 0x000000b000017945 */ /* 0x000fe20003800000 */
[----:B------:R-:W-:Y:S02]  /*42e0*/  IADD3.X R105, R105, R107, R115, P4, !PT ;  /* 0x0000006b69697210 */ /* 0x000fe400027fe473 */
[----:B------:R2:W-:Y:S01]  /*42f0*/  @!P0 STG.E.U8 desc[UR36][R110.64+0x9], R87 ;  /* 0x000009576e008986 */ /* 0x0005e2000c101124 */
[----:B-1----:R-:W-:Y:S02]  /*4300*/  IADD3 R82, P0, R12, R101, RZ ;  /* 0x000000650c527210 */ /* 0x002fe40007f1e0ff */
[----:B------:R-:W-:-:S03]  /*4310*/  P2R R86, PR, RZ, 0x20 ;  /* 0x00000020ff567803 */ /* 0x000fc60000000000 */
[----:B------:R-:W-:Y:S01]  /*4320*/  IMAD.X R83, R13, 0x1, R98, P0 ;  /* 0x000000010d537824 */ /* 0x000fe200000e0662 */
[----:B------:R-:W-:-:S13]  /*4330*/  ISETP.LT.OR P0, PT, R3, 0x1, !P5 ;  /* 0x000000010300780c */ /* 0x000fda0006f01670 */
[----:B--2---:R-:W-:Y:S05]  /*4340*/  @P0 BRA `(.L_x_63) ;  /* 0x00000000000c0947 */ /* 0x004fea0003800000 */
[----:B------:R-:W2:Y:S02]  /*4350*/  LDG.E.U8 R102, desc[UR36][R104.64] ;  /* 0x0000002468667981 */ /* 0x000ea4000c1e1100 */
[----:B--2---:R-:W-:-:S05]  /*4360*/  PRMT R84, R102, 0x8880, RZ ;  /* 0x0000888066547816 */ /* 0x004fca00000000ff */
[----:B------:R-:W-:-:S07]  /*4370*/  IMAD R15, R84, R23, RZ ;  /* 0x00000017540f7224 */ /* 0x000fce00078e02ff */
.L_x_63:
[----:B------:R-:W-:Y:S05]  /*4380*/  BSYNC B1 ;  /* 0x0000000000017941 */ /* 0x000fea0003800000 */
.L_x_62:
[----:B------:R-:W-:Y:S01]  /*4390*/  @!P0 IMAD R85, R72, R22, R15 ;  /* 0x0000001648558224 */ /* 0x000fe200078e020f */
[----:B------:R-:W-:Y:S01]  /*43a0*/  ISETP.LT.OR P5, PT, R3, 0x2, !P5 ;  /* 0x000000020300780c */ /* 0x000fe20006fa1670 */
[----:B------:R-:W-:Y:S03]  /*43b0*/  BSSY B1, `(.L_x_64) ;  /* 0x0000006000017945 */ /* 0x000fe60003800000 */
[----:B------:R1:W-:Y:S09]  /*43c0*/  @!P0 STG.E.U8 desc[UR36][R82.64], R85 ;  /* 0x0000005552008986 */ /* 0x0003f2000c101124 */
[----:B------:R-:W-:Y:S05]  /*43d0*/  @P5 BRA `(.L_x_65) ;  /* 0x00000000000c5947 */ /* 0x000fea0003800000 */
[----:B------:R-:W2:Y:S02]  /*43e0*/  LDG.E.U8 R102, desc[UR36][R104.64+0x1] ;  /* 0x0000012468667981 */ /* 0x000ea4000c1e1100 */
[----:B--2---:R-:W-:-:S05]  /*43f0*/  PRMT R72, R102, 0x8880, RZ ;  /* 0x0000888066487816 */ /* 0x004fca00000000ff */
[----:B------:R-:W-:-:S07]  /*4400*/  IMAD R15, R72, R23, RZ ;  /* 0x00000017480f7224 */ /* 0x000fce00078e02ff */
.L_x_65:
[----:B------:R-:W-:Y:S05]  /*4410*/  BSYNC B1 ;  /* 0x0000000000017941 */ /* 0x000fea0003800000 */
.L_x_64:
[----:B------:R-:W-:Y:S01]  /*4420*/  @!P5 IMAD R87, R73, R22, R15 ;  /* 0x000000164957d224 */ /* 0x000fe200078e020f */
[----:B------:R-:W-:Y:S01]  /*4430*/  ISETP.GE.AND P0, PT, R14, 0x109, PT ;  /* 0x000001090e00780c */ /* 0x000fe20003f06270 */
[----:B------:R-:W-:Y:S01]  /*4440*/  @!P5 IMAD.MOV.U32 R72, RZ, RZ, R82 ;  /* 0x000000ffff48d224 */ /* 0x000fe200078e0052 */
[----:B------:R-:W-:Y:S01]  /*4450*/  BSSY B1, `(.L_x_66) ;  /* 0x000000a000017945 */ /* 0x000fe20003800000 */
[----:B------:R-:W-:Y:S01]  /*4460*/  @!P5 IMAD.MOV.U32 R73, RZ, RZ, R83 ;  /* 0x000000ffff49d224 */ /* 0x000fe200078e0053 */
[----:B------:R-:W-:-:S04]  /*4470*/  ISETP.LT.OR P4, PT, R3, 0x1, !P0 ;  /* 0x000000010300780c */ /* 0x000fc80004781670 */
[----:B------:R2:W-:Y:S09]  /*4480*/  @!P5 STG.E.U8 desc[UR36][R72.64+0x1], R87 ;  /* 0x000001574800d986 */ /* 0x0005f2000c101124 */
[----:B------:R-:W-:-:S05]  /*4490*/  @!P4 IADD3 R84, P6, R82, R100, RZ ;  /* 0x000000645254c210 */ /* 0x000fca0007fde0ff */
[----:B-1----:R-:W-:Y:S01]  /*44a0*/  @!P4 IMAD.X R85, R83, 0x1, R97, P6 ;  /* 0x000000015355c824 */ /* 0x002fe200030e0661 */
[----:B--2---:R-:W-:Y:S07]  /*44b0*/  @P4 BRA `(.L_x_67) ;  /* 0x00000000000c4947 */ /* 0x004fee0003800000 */
[----:B------:R-:W2:Y:S02]  /*44c0*/  LDG.E.U8 R102, desc[UR36][R10.64] ;  /* 0x000000240a667981 */ /* 0x000ea4000c1e1100 */
[----:B--2---:R-:W-:-:S05]  /*44d0*/  PRMT R14, R102, 0x8880, RZ ;  /* 0x00008880660e7816 */ /* 0x004fca00000000ff */
[----:B------:R-:W-:-:S07]  /*44e0*/  IMAD R15, R14, R23, RZ ;  /* 0x000000170e0f7224 */ /* 0x000fce00078e02ff */
.L_x_67:
[----:B------:R-:W-:Y:S05]  /*44f0*/  BSYNC B1 ;  /* 0x0000000000017941 */ /* 0x000fea0003800000 */
.L_x_66:
        /* <DEDUP_REMOVED lines=10> */
.L_x_69:
[----:B------:R-:W-:Y:S05]  /*45a0*/  BSYNC B1 ;  /* 0x0000000000017941 */ /* 0x000fea0003800000 */
.L_x_68:
        /* <DEDUP_REMOVED lines=9> */
.L_x_71:
[----:B------:R-:W-:Y:S05]  /*4640*/  BSYNC B1 ;  /* 0x0000000000017941 */ /* 0x000fea0003800000 */
.L_x_70:
        /* <DEDUP_REMOVED lines=10> */
.L_x_73:
[----:B------:R-:W-:Y:S05]  /*46f0*/  BSYNC B1 ;  /* 0x0000000000017941 */ /* 0x000fea0003800000 */
.L_x_72:
        /* <DEDUP_REMOVED lines=8> */
.L_x_75:
[----:B------:R-:W-:Y:S05]  /*4780*/  BSYNC B1 ;  /* 0x0000000000017941 */ /* 0x000fea0003800000 */
.L_x_74:
[----:B------:R-:W-:Y:S01]  /*4790*/  ISETP.LT.OR P4, PT, R3, 0xa, !P0 ;  /* 0x0000000a0300780c */ /* 0x000fe20004781670 */
[----:B------:R-:W-:Y:S01]  /*47a0*/  BSSY B1, `(.L_x_76) ;  /* 0x000000d000017945 */ /* 0x000fe20003800000 */
[----:B------:R-:W-:-:S11]  /*47b0*/  P2R R14, PR, RZ, 0x2 ;  /* 0x00000002ff0e7803 */ /* 0x000fd60000000000 */
[----:B------:R-:W-:-:S04]  /*47c0*/  @!P4 IADD3 R76, P1, P6, R100, R12, R101 ;  /* 0x0000000c644cc210 */ /* 0x000fc80007e3e065 */
[----:B-1----:R-:W-:Y:S02]  /*47d0*/  @!P4 IADD3.X R77, R97, R13, R98, P1, P6 ;  /* 0x0000000d614dc210 */ /* 0x002fe40000fec462 */
[----:B------:R-:W-:Y:S02]  /*47e0*/  @!P5 IADD3 R74, P6, R100, R82, RZ ;  /* 0x00000052644ad210 */ /* 0x000fe40007fde0ff */
[----:B------:R-:W-:-:S03]  /*47f0*/  ISETP.NE.AND P1, PT, R14, RZ, PT ;  /* 0x000000ff0e00720c */ /* 0x000fc60003f25270 */
[----:B------:R-:W-:Y:S02]  /*4800*/  @!P5 IMAD.X R75, R97, 0x1, R83, P6 ;  /* 0x00000001614bd824 */ /* 0x000fe400030e0653 */
[----:B------:R-:W-:-:S05]  /*4810*/  @!P5 IMAD R83, R78, R22, R15 ;  /* 0x000000164e53d224 */ /* 0x000fca00078e020f */
[----:B------:R1:W-:Y:S01]  /*4820*/  @!P5 STG.E.U8 desc[UR36][R74.64+0x8], R83 ;  /* 0x000008534a00d986 */ /* 0x0003e2000c101124 */
[----:B------:R-:W-:Y:S05]  /*4830*/  @P4 BRA `(.L_x_77) ;  /* 0x00000000000c4947 */ /* 0x000fea0003800000 */
[----:B------:R-:W2:Y:S02]  /*4840*/  LDG.E.U8 R102, desc[UR36][R10.64+0x9] ;  /* 0x000009240a667981 */ /* 0x000ea4000c1e1100 */
[----:B--2---:R-:W-:-:S05]  /*4850*/  PRMT R14, R102, 0x8880, RZ ;  /* 0x00008880660e7816 */ /* 0x004fca00000000ff */
[----:B------:R-:W-:-:S07]  /*4860*/  IMAD R15, R14, R23, RZ ;  /* 0x000000170e0f7224 */ /* 0x000fce00078e02ff */
.L_x_77:
[----:B------:R-:W-:Y:S05]  /*4870*/  BSYNC B1 ;  /* 0x0000000000017941 */ /* 0x000fea0003800000 */
.L_x_76:
[----:B------:R-:W-:Y:S01]  /*4880*/  @!P4 IMAD R79, R79, R22, R15 ;  /* 0x000000164f4fc224 */ /* 0x000fe200078e020f */
[----:B------:R-:W-:Y:S04]  /*4890*/  BSSY B1, `(.L_x_78) ;  /* 0x0000007000017945 */ /* 0x000fe80003800000 */
[----:B------:R2:W-:Y:S01]  /*48a0*/  @!P4 STG.E.U8 desc[UR36][R76.64+0x9], R79 ;  /* 0x0000094f4c00c986 */ /* 0x0005e2000c101124 */
[----:B------:R-:W-:-:S13]  /*48b0*/  ISETP.LT.OR P4, PT, R3, 0x11, !P1 ;  /* 0x000000110300780c */ /* 0x000fda0004f81670 */
[----:B--2---:R-:W-:Y:S05]  /*48c0*/  @P4 BRA `(.L_x_79) ;  /* 0x00000000000c4947 */ /* 0x004fea0003800000 */
[----:B------:R-:W2:Y:S02]  /*48d0*/  LDG.E.U8 R102, desc[UR36][R4.64+0x10] ;  /* 0x0000102404667981 */ /* 0x000ea4000c1e1100 */
[----:B--2---:R-:W-:-:S05]  /*48e0*/  PRMT R14, R102, 0x8880, RZ ;  /* 0x00008880660e7816 */ /* 0x004fca00000000ff */
[----:B------:R-:W-:-:S07]  /*48f0*/  IMAD R15, R14, R23, RZ ;  /* 0x000000170e0f7224 */ /* 0x000fce00078e02ff */
.L_x_79:
[----:B------:R-:W-:Y:S05]  /*4900*/  BSYNC B1 ;  /* 0x0000000000017941 */ /* 0x000fea0003800000 */
.L_x_78:
[----:B-1----:R-:W-:Y:S01]  /*4910*/  @!P4 IMAD R75, R64, R22, R15 ;  /* 0x00000016404bc224 */ /* 0x002fe200078e020f */
[----:B------:R-:W-:Y:S01]  /*4920*/  ISETP.LT.OR P5, PT, R3, 0x12, !P1 ;  /* 0x000000120300780c */ /* 0x000fe20004fa1670 */
[----:B------:R-:W-:Y:S03]  /*4930*/  BSSY B1, `(.L_x_80) ;  /* 0x0000006000017945 */ /* 0x000fe60003800000 */
[----:B------:R1:W-:Y:S09]  /*4940*/  @!P4 STG.E.U8 desc[UR36][R12.64+0x10], R75 ;  /* 0x0000104b0c00c986 */ /* 0x0003f2000c101124 */
[----:B------:R-:W-:Y:S05]  /*4950*/  @P5 BRA `(.L_x_81) ;  /* 0x00000000000c5947 */ /* 0x000fea0003800000 */
[----:B------:R-:W2:Y:S02]  /*4960*/  LDG.E.U8 R102, desc[UR36][R4.64+0x11] ;  /* 0x0000112404667981 */ /* 0x000ea4000c1e1100 */
[----:B--2---:R-:W-:-:S05]  /*4970*/  PRMT R14, R102, 0x8880, RZ ;  /* 0x00008880660e7816 */ /* 0x004fca00000000ff */
[----:B------:R-:W-:-:S07]  /*4980*/  IMAD R15, R14, R23, RZ ;  /* 0x000000170e0f7224 */ /* 0x000fce00078e02ff */
.L_x_81:
[----:B------:R-:W-:Y:S05]  /*4990*/  BSYNC B1 ;  /* 0x0000000000017941 */ /* 0x000fea0003800000 */
.L_x_80:
[----:B------:R-:W-:Y:S01]  /*49a0*/  @!P5 IMAD R65, R65, R22, R15 ;  /* 0x000000164141d224 */ /* 0x000fe200078e020f */
[----:B------:R-:W-:Y:S01]  /*49b0*/  ISETP.LT.OR P4, PT, R3, 0x11, !P3 ;  /* 0x000000110300780c */ /* 0x000fe20005f81670 */
[----:B------:R-:W-:Y:S03]  /*49c0*/  BSSY B1, `(.L_x_82) ;  /* 0x0000008000017945 */ /* 0x000fe60003800000 */
[----:B------:R2:W-:Y:S09]  /*49d0*/  @!P5 STG.E.U8 desc[UR36][R12.64+0x11], R65 ;  /* 0x000011410c00d986 */ /* 0x0005f2000c101124 */
[----:B------:R-:W-:-:S05]  /*49e0*/  @!P4 IADD3 R74, P6, R12, R100, RZ ;  /* 0x000000640c4ac210 */ /* 0x000fca0007fde0ff */
[----:B-1----:R-:W-:Y:S01]  /*49f0*/  @!P4 IMAD.X R75, R13, 0x1, R97, P6 ;  /* 0x000000010d4bc824 */ /* 0x002fe200030e0661 */
[----:B--2---:R-:W-:Y:S07]  /*4a00*/  @P4 BRA `(.L_x_83) ;  /* 0x00000000000c4947 */ /* 0x004fee0003800000 */
[----:B------:R-:W2:Y:S02]  /*4a10*/  LDG.E.U8 R102, desc[UR36][R6.64+0x10] ;  /* 0x0000102406667981 */ /* 0x000ea4000c1e1100 */
[----:B--2---:R-:W-:-:S05]  /*4a20*/  PRMT R14, R102, 0x8880, RZ ;  /* 0x00008880660e7816 */ /* 0x004fca00000000ff */
[----:B------:R-:W-:-:S07]  /*4a30*/  IMAD R15, R14, R23, RZ ;  /* 0x000000170e0f7224 */ /* 0x000fce00078e02ff */
.L_x_83:
[----:B------:R-:W-:Y:S05]  /*4a40*/  BSYNC B1 ;  /* 0x0000000000017941 */ /* 0x000fea0003800000 */
.L_x_82:
        /* <DEDUP_REMOVED lines=10> */
.L_x_85:
[----:B------:R-:W-:Y:S05]  /*4af0*/  BSYNC B1 ;  /* 0x0000000000017941 */ /* 0x000fea0003800000 */
.L_x_84:
        /* <DEDUP_REMOVED lines=8> */
.L_x_87:
[----:B------:R-:W-:Y:S05]  /*4b80*/  BSYNC B1 ;  /* 0x0000000000017941 */ /* 0x000fea0003800000 */
.L_x_86:
        /* <DEDUP_REMOVED lines=8> */
.L_x_89:
[----:B------:R-:W-:Y:S05]  /*4c10*/  BSYNC B1 ;  /* 0x0000000000017941 */ /* 0x000fea0003800000 */
.L_x_88:
        /* <DEDUP_REMOVED lines=10> */
.L_x_91:
[----:B------:R-:W-:Y:S05]  /*4cc0*/  BSYNC B1 ;  /* 0x0000000000017941 */ /* 0x000fea0003800000 */
.L_x_90:
        /* <DEDUP_REMOVED lines=10> */
.L_x_93:
[----:B------:R-:W-:Y:S05]  /*4d70*/  BSYNC B1 ;  /* 0x0000000000017941 */ /* 0x000fea0003800000 */
.L_x_92:
        /* <DEDUP_REMOVED lines=9> */
.L_x_95:
[----:B------:R-:W-:Y:S05]  /*4e10*/  BSYNC B1 ;  /* 0x0000000000017941 */ /* 0x000fea0003800000 */
.L_x_94:
[----:B------:R-:W-:Y:S01]  /*4e20*/  @!P4 IMAD R65, R56, R22, R15 ;  /* 0x000000163841c224 */ /* 0x000fe200078e020f */
[----:B------:R-:W-:Y:S04]  /*4e30*/  BSSY B1, `(.L_x_96) ;  /* 0x0000007000017945 */ /* 0x000fe80003800000 */
[----:B------:R1:W-:Y:S01]  /*4e40*/  @!P4 STG.E.U8 desc[UR36][R80.64+0x10], R65 ;  /* 0x000010415000c986 */ /* 0x0003e2000c101124 */
[----:B------:R-:W-:-:S13]  /*4e50*/  ISETP.LT.OR P4, PT, R3, 0x12, !P6 ;  /* 0x000000120300780c */ /* 0x000fda0007781670 */
[----:B-1----:R-:W-:Y:S05]  /*4e60*/  @P4 BRA `(.L_x_97) ;  /* 0x00000000000c4947 */ /* 0x002fea0003800000 */
[----:B------:R-:W2:Y:S02]  /*4e70*/  LDG.E.U8 R102, desc[UR36][R20.64+0x11] ;  /* 0x0000112414667981 */ /* 0x000ea4000c1e1100 */
[----:B--2---:R-:W-:-:S05]  /*4e80*/  PRMT R14, R102, 0x8880, RZ ;  /* 0x00008880660e7816 */ /* 0x004fca00000000ff */
[----:B------:R-:W-:-:S07]  /*4e90*/  IMAD R15, R14, R23, RZ ;  /* 0x000000170e0f7224 */ /* 0x000fce00078e02ff */
.L_x_97:
[----:B------:R-:W-:Y:S05]  /*4ea0*/  BSYNC B1 ;  /* 0x0000000000017941 */ /* 0x000fea0003800000 */
.L_x_96:
[----:B------:R-:W-:Y:S01]  /*4eb0*/  @!P4 IMAD R57, R57, R22, R15 ;  /* 0x000000163939c224 */ /* 0x000fe200078e020f */
[----:B------:R-:W-:Y:S01]  /*4ec0*/  ISETP.LT.OR P5, PT, R3, 0x11, !P2 ;  /* 0x000000110300780c */ /* 0x000fe200057a1670 */
[----:B------:R-:W-:Y:S01]  /*4ed0*/  BSSY B1, `(.L_x_98) ;  /* 0x000000a000017945 */ /* 0x000fe20003800000 */
[----:B------:R-:W-:Y:S02]  /*4ee0*/  P2R R14, PR, RZ, 0x1 ;  /* 0x00000001ff0e7803 */ /* 0x000fe40000000000 */
[----:B------:R1:W-:Y:S09]  /*4ef0*/  @!P4 STG.E.U8 desc[UR36][R80.64+0x11], R57 ;  /* 0x000011395000c986 */ /* 0x0003f2000c101124 */
[----:B------:R-:W-:-:S04]  /*4f00*/  @!P5 IADD3 R64, P0, P6, R100, R12, R99 ;  /* 0x0000000c6440d210 */ /* 0x000fc80007e1e063 */
[----:B------:R-:W-:Y:S02]  /*4f10*/  @!P5 IADD3.X R65, R97, R13, R96, P0, P6 ;  /* 0x0000000d6141d210 */ /* 0x000fe400007ec460 */
[----:B------:R-:W-:Y:S01]  /*4f20*/  ISETP.NE.AND P0, PT, R14, RZ, PT ;  /* 0x000000ff0e00720c */ /* 0x000fe20003f05270 */
[----:B-1----:R-:W-:-:S12]  /*4f30*/  @P5 BRA `(.L_x_99) ;  /* 0x00000000000c5947 */ /* 0x002fd80003800000 */
[----:B------:R-:W2:Y:S02]  /*4f40*/  LDG.E.U8 R102, desc[UR36][R8.64+0x10] ;  /* 0x0000102408667981 */ /* 0x000ea4000c1e1100 */
[----:B--2---:R-:W-:-:S05]  /*4f50*/  PRMT R14, R102, 0x8880, RZ ;  /* 0x00008880660e7816 */ /* 0x004fca00000000ff */
[----:B------:R-:W-:-:S07]  /*4f60*/  IMAD R15, R14, R23, RZ ;  /* 0x000000170e0f7224 */ /* 0x000fce00078e02ff */
.L_x_99:
[----:B------:R-:W-:Y:S05]  /*4f70*/  BSYNC B1 ;  /* 0x0000000000017941 */ /* 0x000fea0003800000 */
.L_x_98:
        /* <DEDUP_REMOVED lines=12> */
.L_x_101:
[----:B------:R-:W-:Y:S05]  /*5040*/  BSYNC B1 ;  /* 0x0000000000017941 */ /* 0x000fea0003800000 */
.L_x_100:
        /* <DEDUP_REMOVED lines=9> */
.L_x_103:
[----:B------:R-:W-:Y:S05]  /*50e0*/  BSYNC B1 ;  /* 0x0000000000017941 */ /* 0x000fea0003800000 */
.L_x_102:
        /* <DEDUP_REMOVED lines=8> */
.L_x_105:
[----:B------:R-:W-:Y:S05]  /*5170*/  BSYNC B1 ;  /* 0x0000000000017941 */ /* 0x000fea0003800000 */
.L_x_104:
        /* <DEDUP_REMOVED lines=12> */
.L_x_107:
[----:B------:R-:W-:Y:S05]  /*5240*/  BSYNC B1 ;  /* 0x0000000000017941 */ /* 0x000fea0003800000 */
.L_x_106:
        /* <DEDUP_REMOVED lines=12> */
.L_x_109:
[----:B------:R-:W-:Y:S05]  /*5310*/  BSYNC B1 ;  /* 0x0000000000017941 */ /* 0x000fea0003800000 */
.L_x_108:
        /* <DEDUP_REMOVED lines=9> */
.L_x_111:
[----:B------:R-:W-:Y:S05]  /*53b0*/  BSYNC B1 ;  /* 0x0000000000017941 */ /* 0x000fea0003800000 */
.L_x_110:
        /* <DEDUP_REMOVED lines=8> */
.L_x_113:
[----:B------:R-:W-:Y:S05]  /*5440*/  BSYNC B1 ;  /* 0x0000000000017941 */ /* 0x000fea0003800000 */
.L_x_112:
        /* <DEDUP_REMOVED lines=12> */
.L_x_115:
[----:B------:R-:W-:Y:S05]  /*5510*/  BSYNC B1 ;  /* 0x0000000000017941 */ /* 0x000fea0003800000 */
.L_x_114:
        /* <DEDUP_REMOVED lines=12> */
.L_x_117:
[----:B------:R-:W-:Y:S05]  /*55e0*/  BSYNC B1 ;  /* 0x0000000000017941 */ /* 0x000fea0003800000 */
.L_x_116:
        /* <DEDUP_REMOVED lines=9> */
.L_x_119:
[----:B------:R-:W-:Y:S05]  /*5680*/  BSYNC B1 ;  /* 0x0000000000017941 */ /* 0x000fea0003800000 */
.L_x_118:
        /* <DEDUP_REMOVED lines=8> */
.L_x_121:
[----:B------:R-:W-:Y:S05]  /*5710*/  BSYNC B1 ;  /* 0x0000000000017941 */ /* 0x000fea0003800000 */
.L_x_120:
        /* <DEDUP_REMOVED lines=12> */
.L_x_123:
[----:B------:R-:W-:Y:S05]  /*57e0*/  BSYNC B1 ;  /* 0x0000000000017941 */ /* 0x000fea0003800000 */
.L_x_122:
        /* <DEDUP_REMOVED lines=12> */
.L_x_125:
[----:B------:R-:W-:Y:S05]  /*58b0*/  BSYNC B1 ;  /* 0x0000000000017941 */ /* 0x000fea0003800000 */
.L_x_124:
        /* <DEDUP_REMOVED lines=8> */
.L_x_127:
[----:B------:R-:W-:Y:S05]  /*5940*/  BSYNC B1 ;  /* 0x0000000000017941 */ /* 0x000fea0003800000 */
.L_x_126:
        /* <DEDUP_REMOVED lines=8> */
.L_x_129:
[----:B------:R-:W-:Y:S05]  /*59d0*/  BSYNC B1 ;  /* 0x0000000000017941 */ /* 0x000fea0003800000 */
.L_x_128:
        /* <DEDUP_REMOVED lines=10> */
.L_x_131:
[----:B------:R-:W-:Y:S05]  /*5a80*/  BSYNC B1 ;  /* 0x0000000000017941 */ /* 0x000fea0003800000 */
.L_x_130:
        /* <DEDUP_REMOVED lines=10> */
.L_x_133:
[----:B------:R-:W-:Y:S05]  /*5b30*/  BSYNC B1 ;  /* 0x0000000000017941 */ /* 0x000fea0003800000 */
.L_x_132:
        /* <DEDUP_REMOVED lines=8> */
.L_x_135:
[----:B------:R-:W-:Y:S05]  /*5bc0*/  BSYNC B1 ;  /* 0x0000000000017941 */ /* 0x000fea0003800000 */
.L_x_134:
        /* <DEDUP_REMOVED lines=8> */
.L_x_137:
[----:B------:R-:W-:Y:S05]  /*5c50*/  BSYNC B1 ;  /* 0x0000000000017941 */ /* 0x000fea0003800000 */
.L_x_136:
[----:B------:R-:W-:Y:S01]  /*5c60*/  @!P1 IMAD R45, R45, R22, R15 ;  /* 0x000000162d2d9224 */ /* 0x000fe200078e020f */
[----:B------:R-:W-:Y:S01]  /*5c70*/  BSSY B1, `(.L_x_138) ;  /* 0x0000009000017945 */ /* 0x000fe20003800000 */
[----:B0-----:R-:W-:Y:S02]  /*5c80*/  @!P1 IMAD.MOV.U32 R4, RZ, RZ, R12 ;  /* 0x000000ffff049224 */ /* 0x001fe400078e000c */
[----:B------:R-:W-:-:S05]  /*5c90*/  @!P1 IMAD.MOV.U32 R5, RZ, RZ, R13 ;  /* 0x000000ffff059224 */ /* 0x000fca00078e000d */
[----:B------:R0:W-:Y:S01]  /*5ca0*/  @!P1 STG.E.U8 desc[UR36][R4.64+0x29], R45 ;  /* 0x0000292d04009986 */ /* 0x0001e2000c101124 */
[----:B------:R-:W-:-:S13]  /*5cb0*/  ISETP.LT.OR P1, PT, R3, 0x29, !P3 ;  /* 0x000000290300780c */ /* 0x000fda0005f21670 */
[----:B0-----:R-:W-:Y:S05]  /*5cc0*/  @P1 BRA `(.L_x_139) ;  /* 0x00000000000c1947 */ /* 0x001fea0003800000 */
[----:B------:R-:W2:Y:S02]  /*5cd0*/  LDG.E.U8 R102, desc[UR36][R6.64+0x28] ;  /* 0x0000282406667981 */ /* 0x000ea4000c1e1100 */
[----:B--2---:R-:W-:-:S05]  /*5ce0*/  PRMT R4, R102, 0x8880, RZ ;  /* 0x0000888066047816 */ /* 0x004fca00000000ff */
[----:B------:R-:W-:-:S07]  /*5cf0*/  IMAD R15, R4, R23, RZ ;  /* 0x00000017040f7224 */ /* 0x000fce00078e02ff */
.L_x_139:
[----:B------:R-:W-:Y:S05]  /*5d00*/  BSYNC B1 ;  /* 0x0000000000017941 */ /* 0x000fea0003800000 */
.L_x_138:
[C---:B------:R-:W-:Y:S01]  /*5d10*/  ISETP.LT.OR P4, PT, R3.reuse, 0x21, !P2 ;  /* 0x000000210300780c */ /* 0x040fe20005781670 */
[----:B------:R-:W-:Y:S01]  /*5d20*/  @!P1 IMAD R45, R46, R22, R15 ;  /* 0x000000162e2d9224 */ /* 0x000fe200078e020f */
[----:B------:R-:W-:Y:S01]  /*5d30*/  ISETP.LT.OR P3, PT, R3, 0x2a, !P3 ;  /* 0x0000002a0300780c */ /* 0x000fe20005f61670 */
[----:B------:R-:W-:Y:S10]  /*5d40*/  BSSY B1, `(.L_x_140) ;  /* 0x000000c000017945 */ /* 0x000ff40003800000 */
[----:B------:R-:W-:-:S04]  /*5d50*/  @!P4 IADD3 R42, P5, P6, R100, R12, R99 ;  /* 0x0000000c642ac210 */ /* 0x000fc80007ebe063 */
[----:B------:R-:W-:Y:S02]  /*5d60*/  @!P4 IADD3.X R43, R97, R13, R96, P5, P6 ;  /* 0x0000000d612bc210 */ /* 0x000fe40002fec460 */
[----:B------:R-:W-:-:S05]  /*5d70*/  @!P1 IADD3 R4, P5, R12, R100, RZ ;  /* 0x000000640c049210 */ /* 0x000fca0007fbe0ff */
[----:B------:R-:W-:Y:S01]  /*5d80*/  @!P1 IMAD.X R5, R13, 0x1, R97, P5 ;  /* 0x000000010d059824 */ /* 0x000fe200028e0661 */
[----:B------:R-:W-:-:S04]  /*5d90*/  @!P3 IADD3 R40, P5, R12, R100, RZ ;  /* 0x000000640c28b210 */ /* 0x000fc80007fbe0ff */
[----:B------:R0:W-:Y:S01]  /*5da0*/  @!P1 STG.E.U8 desc[UR36][R4.64+0x28], R45 ;  /* 0x0000282d04009986 */ /* 0x0001e2000c101124 */
[----:B-1----:R-:W-:Y:S01]  /*5db0*/  @!P3 IMAD.X R41, R13, 0x1, R97, P5 ;  /* 0x000000010d29b824 */ /* 0x002fe200028e0661 */
[----:B------:R-:W-:Y:S07]  /*5dc0*/  @P3 BRA `(.L_x_141) ;  /* 0x00000000000c3947 */ /* 0x000fee0003800000 */
[----:B------:R-:W0:Y:S02]  /*5dd0*/  LDG.E.U8 R102, desc[UR36][R6.64+0x29] ;  /* 0x0000292406667981 */ /* 0x000e24000c1e1100 */
[----:B0-----:R-:W-:-:S05]  /*5de0*/  PRMT R4, R102, 0x8880, RZ ;  /* 0x0000888066047816 */ /* 0x001fca00000000ff */
[----:B------:R-:W-:-:S07]  /*5df0*/  IMAD R15, R4, R23, RZ ;  /* 0x00000017040f7224 */ /* 0x000fce00078e02ff */
.L_x_141:
[----:B------:R-:W-:Y:S05]  /*5e00*/  BSYNC B1 ;  /* 0x0000000000017941 */ /* 0x000fea0003800000 */
.L_x_140:
[----:B------:R-:W-:Y:S01]  /*5e10*/  @!P3 IMAD R47, R47, R22, R15 ;  /* 0x000000162f2fb224 */ /* 0x000fe200078e020f */
[----:B------:R-:W-:Y:S01]  /*5e20*/  ISETP.NE.AND P5, PT, R92, RZ, PT ;  /* 0x000000ff5c00720c */ /* 0x000fe20003fa5270 */
[----:B------:R-:W-:Y:S03]  /*5e30*/  BSSY B1, `(.L_x_142) ;  /* 0x0000007000017945 */ /* 0x000fe60003800000 */
[----:B------:R1:W-:Y:S01]  /*5e40*/  @!P3 STG.E.U8 desc[UR36][R40.64+0x29], R47 ;  /* 0x0000292f2800b986 */ /* 0x0003e2000c101124 */
[----:B------:R-:W-:-:S13]  /*5e50*/  ISETP.LT.OR P1, PT, R3, 0x21, !P5 ;  /* 0x000000210300780c */ /* 0x000fda0006f21670 */
[----:B-1----:R-:W-:Y:S05]  /*5e60*/  @P1 BRA `(.L_x_143) ;  /* 0x00000000000c1947 */ /* 0x002fea0003800000 */
[----:B------:R-:W0:Y:S02]  /*5e70*/  LDG.E.U8 R102, desc[UR36][R20.64+0x20] ;  /* 0x0000202414667981 */ /* 0x000e24000c1e1100 */
[----:B0-----:R-:W-:-:S05]  /*5e80*/  PRMT R4, R102, 0x8880, RZ ;  /* 0x0000888066047816 */ /* 0x001fca00000000ff */
[----:B------:R-:W-:-:S07]  /*5e90*/  IMAD R15, R4, R23, RZ ;  /* 0x00000017040f7224 */ /* 0x000fce00078e02ff */
.L_x_143:
[----:B------:R-:W-:Y:S05]  /*5ea0*/  BSYNC B1 ;  /* 0x0000000000017941 */ /* 0x000fea0003800000 */
.L_x_142:
[----:B0-----:R-:W-:Y:S01]  /*5eb0*/  @!P1 IMAD R5, R32, R22, R15 ;  /* 0x0000001620059224 */ /* 0x001fe200078e020f */
[----:B------:R-:W-:Y:S04]  /*5ec0*/  BSSY B1, `(.L_x_144) ;  /* 0x0000007000017945 */ /* 0x000fe80003800000 */
[----:B------:R0:W-:Y:S01]  /*5ed0*/  @!P1 STG.E.U8 desc[UR36][R80.64+0x20], R5 ;  /* 0x0000200550009986 */ /* 0x0001e2000c101124 */
[----:B------:R-:W-:-:S13]  /*5ee0*/  ISETP.LT.OR P1, PT, R3, 0x22, !P5 ;  /* 0x000000220300780c */ /* 0x000fda0006f21670 */
[----:B0-----:R-:W-:Y:S05]  /*5ef0*/  @P1 BRA `(.L_x_145) ;  /* 0x00000000000c1947 */ /* 0x001fea0003800000 */
[----:B------:R-:W2:Y:S02]  /*5f00*/  LDG.E.U8 R102, desc[UR36][R20.64+0x21] ;  /* 0x0000212414667981 */ /* 0x000ea4000c1e1100 */
[----:B--2---:R-:W-:-:S05]  /*5f10*/  PRMT R4, R102, 0x8880, RZ ;  /* 0x0000888066047816 */ /* 0x004fca00000000ff */
[----:B------:R-:W-:-:S07]  /*5f20*/  IMAD R15, R4, R23, RZ ;  /* 0x00000017040f7224 */ /* 0x000fce00078e02ff */
.L_x_145:
[----:B------:R-:W-:Y:S05]  /*5f30*/  BSYNC B1 ;  /* 0x0000000000017941 */ /* 0x000fea0003800000 */
.L_x_144:
[----:B------:R-:W-:Y:S01]  /*5f40*/  @!P1 IMAD R33, R33, R22, R15 ;  /* 0x0000001621219224 */ /* 0x000fe200078e020f */
[----:B------:R-:W-:Y:S01]  /*5f50*/  ISETP.LT.OR P3, PT, R3, 0x22, !P2 ;  /* 0x000000220300780c */ /* 0x000fe20005761670 */
[----:B------:R-:W-:Y:S03]  /*5f60*/  BSSY B1, `(.L_x_146) ;  /* 0x0000008000017945 */ /* 0x000fe60003800000 */
[----:B------:R0:W-:Y:S09]  /*5f70*/  @!P1 STG.E.U8 desc[UR36][R80.64+0x21], R33 ;  /* 0x0000212150009986 */ /* 0x0001f2000c101124 */
[----:B------:R-:W-:-:S04]  /*5f80*/  @!P3 IADD3 R4, P5, P6, R100, R12, R99 ;  /* 0x0000000c6404b210 */ /* 0x000fc80007ebe063 */
[----:B------:R-:W-:Y:S01]  /*5f90*/  @!P3 IADD3.X R5, R97, R13, R96, P5, P6 ;  /* 0x0000000d6105b210 */ /* 0x000fe20002fec460 */
[----:B0-----:R-:W-:Y:S08]  /*5fa0*/  @P4 BRA `(.L_x_147) ;  /* 0x00000000000c4947 */ /* 0x001ff00003800000 */
[----:B------:R-:W2:Y:S02]  /*5fb0*/  LDG.E.U8 R102, desc[UR36][R8.64+0x20] ;  /* 0x0000202408667981 */ /* 0x000ea4000c1e1100 */
[----:B--2---:R-:W-:-:S05]  /*5fc0*/  PRMT R6, R102, 0x8880, RZ ;  /* 0x0000888066067816 */ /* 0x004fca00000000ff */
[----:B------:R-:W-:-:S07]  /*5fd0*/  IMAD R15, R6, R23, RZ ;  /* 0x00000017060f7224 */ /* 0x000fce00078e02ff */
.L_x_147:
[----:B------:R-:W-:Y:S05]  /*5fe0*/  BSYNC B1 ;  /* 0x0000000000017941 */ /* 0x000fea0003800000 */
.L_x_146:
[----:B------:R-:W-:Y:S01]  /*5ff0*/  @!P4 IMAD R41, R34, R22, R15 ;  /* 0x000000162229c224 */ /* 0x000fe200078e020f */
[C---:B------:R-:W-:Y:S01]  /*6000*/  ISETP.LT.OR P1, PT, R3.reuse, 0x29, !P2 ;  /* 0x000000290300780c */ /* 0x040fe20005721670 */
[----:B------:R-:W-:Y:S01]  /*6010*/  BSSY B1, `(.L_x_148) ;  /* 0x000000b000017945 */ /* 0x000fe20003800000 */
[----:B------:R-:W-:Y:S02]  /*6020*/  ISETP.LT.OR P2, PT, R3, 0x2a, !P2 ;  /* 0x0000002a0300780c */ /* 0x000fe40005741670 */
[----:B------:R0:W-:Y:S09]  /*6030*/  @!P4 STG.E.U8 desc[UR36][R42.64+0x20], R41 ;  /* 0x000020292a00c986 */ /* 0x0001f2000c101124 */
[----:B------:R-:W-:-:S04]  /*6040*/  @!P1 IADD3 R6, P5, P6, R100, R12, R99 ;  /* 0x0000000c64069210 */ /* 0x000fc80007ebe063 */
[----:B------:R-:W-:Y:S02]  /*6050*/  @!P1 IADD3.X R7, R97, R13, R96, P5, P6 ;  /* 0x0000000d61079210 */ /* 0x000fe40002fec460 */
[----:B------:R-:W-:-:S04]  /*6060*/  @!P2 IADD3 R32, P5, P6, R100, R12, R99 ;  /* 0x0000000c6420a210 */ /* 0x000fc80007ebe063 */
[----:B------:R-:W-:Y:S01]  /*6070*/  @!P2 IADD3.X R33, R97, R13, R96, P5, P6 ;  /* 0x0000000d6121a210 */ /* 0x000fe20002fec460 */
[----:B0-----:R-:W-:Y:S08]  /*6080*/  @P3 BRA `(.L_x_149) ;  /* 0x00000000000c3947 */ /* 0x001ff00003800000 */
[----:B------:R-:W2:Y:S02]  /*6090*/  LDG.E.U8 R102, desc[UR36][R8.64+0x21] ;  /* 0x0000212408667981 */ /* 0x000ea4000c1e1100 */
[----:B--2---:R-:W-:-:S05]  /*60a0*/  PRMT R14, R102, 0x8880, RZ ;  /* 0x00008880660e7816 */ /* 0x004fca00000000ff */
[----:B------:R-:W-:-:S07]  /*60b0*/  IMAD R15, R14, R23, RZ ;  /* 0x000000170e0f7224 */ /* 0x000fce00078e02ff */
.L_x_149:
[----:B------:R-:W-:Y:S05]  /*60c0*/  BSYNC B1 ;  /* 0x0000000000017941 */ /* 0x000fea0003800000 */
.L_x_148:
[----:B------:R-:W-:Y:S01]  /*60d0*/  @!P3 IMAD R35, R35, R22, R15 ;  /* 0x000000162323b224 */ /* 0x000fe200078e020f */
[----:B------:R-:W-:Y:S01]  /*60e0*/  ISETP.NE.AND P4, PT, R92, RZ, PT ;  /* 0x000000ff5c00720c */ /* 0x000fe20003f85270 */
[----:B------:R-:W-:Y:S03]  /*60f0*/  BSSY B1, `(.L_x_150) ;  /* 0x0000007000017945 */ /* 0x000fe60003800000 */
[----:B------:R0:W-:Y:S01]  /*6100*/  @!P3 STG.E.U8 desc[UR36][R4.64+0x21], R35 ;  /* 0x000021230400b986 */ /* 0x0001e2000c101124 */
[----:B------:R-:W-:-:S13]  /*6110*/  ISETP.LT.OR P4, PT, R3, 0x29, !P4 ;  /* 0x000000290300780c */ /* 0x000fda0006781670 */
[----:B0-----:R-:W-:Y:S05]  /*6120*/  @P4 BRA `(.L_x_151) ;  /* 0x00000000000c4947 */ /* 0x001fea0003800000 */
[----:B------:R-:W2:Y:S02]  /*6130*/  LDG.E.U8 R102, desc[UR36][R20.64+0x28] ;  /* 0x0000282414667981 */ /* 0x000ea4000c1e1100 */
[----:B--2---:R-:W-:-:S05]  /*6140*/  PRMT R4, R102, 0x8880, RZ ;  /* 0x0000888066047816 */ /* 0x004fca00000000ff */
[----:B------:R-:W-:-:S07]  /*6150*/  IMAD R15, R4, R23, RZ ;  /* 0x00000017040f7224 */ /* 0x000fce00078e02ff */
.L_x_151:
[----:B------:R-:W-:Y:S05]  /*6160*/  BSYNC B1 ;  /* 0x0000000000017941 */ /* 0x000fea0003800000 */
.L_x_150:
[----:B------:R-:W-:Y:S01]  /*6170*/  ISETP.LT.OR P3, PT, R3, 0x21, !P0 ;  /* 0x000000210300780c */ /* 0x000fe20004761670 */
[----:B------:R-:W-:Y:S01]  /*6180*/  @!P4 IMAD R35, R36, R22, R15 ;  /* 0x000000162423c224 */ /* 0x000fe200078e020f */
[----:B------:R-:W-:Y:S04]  /*6190*/  BSSY B1, `(.L_x_152) ;  /* 0x000000a000017945 */ /* 0x000fe80003800000 */
[----:B------:R0:W-:Y:S07]  /*61a0*/  @!P4 STG.E.U8 desc[UR36][R80.64+0x28], R35 ;  /* 0x000028235000c986 */ /* 0x0001ee000c101124 */
[----:B------:R-:W-:-:S04]  /*61b0*/  @!P3 IADD3 R4, P5, P6, R100, R12, R101 ;  /* 0x0000000c6404b210 */ /* 0x000fc80007ebe065 */
[----:B------:R-:W-:Y:S02]  /*61c0*/  @!P3 IADD3.X R5, R97, R13, R98, P5, P6 ;  /* 0x0000000d6105b210 */ /* 0x000fe40002fec462 */
[----:B------:R-:W-:-:S04]  /*61d0*/  ISETP.NE.AND P6, PT, R92, RZ, PT ;  /* 0x000000ff5c00720c */ /* 0x000fc80003fc5270 */
[----:B------:R-:W-:-:S13]  /*61e0*/  ISETP.LT.OR P5, PT, R3, 0x2a, !P6 ;  /* 0x0000002a0300780c */ /* 0x000fda00077a1670 */
[----:B0-----:R-:W-:Y:S05]  /*61f0*/  @P5 BRA `(.L_x_153) ;  /* 0x00000000000c5947 */ /* 0x001fea0003800000 */
[----:B------:R-:W2:Y:S02]  /*6200*/  LDG.E.U8 R102, desc[UR36][R20.64+0x29] ;  /* 0x0000292414667981 */ /* 0x000ea4000c1e1100 */
[----:B--2---:R-:W-:-:S05]  /*6210*/  PRMT R14, R102, 0x8880, RZ ;  /* 0x00008880660e7816 */ /* 0x004fca00000000ff */
[----:B------:R-:W-:-:S07]  /*6220*/  IMAD R15, R14, R23, RZ ;  /* 0x000000170e0f7224 */ /* 0x000fce00078e02ff */
.L_x_153:
[----:B------:R-:W-:Y:S05]  /*6230*/  BSYNC B1 ;  /* 0x0000000000017941 */ /* 0x000fea0003800000 */
.L_x_152:
        /* <DEDUP_REMOVED lines=8> */
[----:B0-----:R-:W-:-:S12]  /*62c0*/  @P1 BRA `(.L_x_155) ;  /* 0x00000000000c1947 */ /* 0x001fd80003800000 */
[----:B------:R-:W2:Y:S02]  /*62d0*/  LDG.E.U8 R102, desc[UR36][R8.64+0x28] ;  /* 0x0000282408667981 */ /* 0x000ea4000c1e1100 */
[----:B--2---:R-:W-:-:S05]  /*62e0*/  PRMT R14, R102, 0x8880, RZ ;  /* 0x00008880660e7816 */ /* 0x004fca00000000ff */
[----:B------:R-:W-:-:S07]  /*62f0*/  IMAD R15, R14, R23, RZ ;  /* 0x000000170e0f7224 */ /* 0x000fce00078e02ff */
.L_x_155:
[----:B------:R-:W-:Y:S05]  /*6300*/  BSYNC B1 ;  /* 0x0000000000017941 */ /* 0x000fea0003800000 */
.L_x_154:
[----:B------:R-:W-:Y:S01]  /*6310*/  @!P1 IMAD R35, R38, R22, R15 ;  /* 0x0000001626239224 */ /* 0x000fe200078e020f */
[----:B------:R-:W-:Y:S01]  /*6320*/  ISETP.NE.AND P5, PT, R86, RZ, PT ;  /* 0x000000ff5600720c */ /* 0x000fe20003fa5270 */
[----:B------:R-:W-:Y:S03]  /*6330*/  BSSY B1, `(.L_x_156) ;  /* 0x0000007000017945 */ /* 0x000fe60003800000 */
[----:B------:R0:W-:Y:S01]  /*6340*/  @!P1 STG.E.U8 desc[UR36][R6.64+0x28], R35 ;  /* 0x0000282306009986 */ /* 0x0001e2000c101124 */
[----:B------:R-:W-:Y:S01]  /*6350*/  ISETP.LT.OR P1, PT, R3, 0x21, !P5 ;  /* 0x000000210300780c */ /* 0x000fe20006f21670 */
[----:B------:R-:W-:-:S12]  /*6360*/  @P2 BRA `(.L_x_157) ;  /* 0x00000000000c2947 */ /* 0x000fd80003800000 */
[----:B------:R-:W0:Y:S02]  /*6370*/  LDG.E.U8 R102, desc[UR36][R8.64+0x29] ;  /* 0x0000292408667981 */ /* 0x000e24000c1e1100 */
[----:B0-----:R-:W-:-:S05]  /*6380*/  PRMT R6, R102, 0x8880, RZ ;  /* 0x0000888066067816 */ /* 0x001fca00000000ff */
[----:B------:R-:W-:-:S07]  /*6390*/  IMAD R15, R6, R23, RZ ;  /* 0x00000017060f7224 */ /* 0x000fce00078e02ff */
.L_x_157:
[----:B------:R-:W-:Y:S05]  /*63a0*/  BSYNC B1 ;  /* 0x0000000000017941 */ /* 0x000fea0003800000 */
.L_x_156:
[----:B------:R-:W-:Y:S01]  /*63b0*/  @!P2 IMAD R39, R39, R22, R15 ;  /* 0x000000162727a224 */ /* 0x000fe200078e020f */
[----:B------:R-:W-:Y:S04]  /*63c0*/  BSSY B1, `(.L_x_158) ;  /* 0x0000006000017945 */ /* 0x000fe80003800000 */
[----:B------:R1:W-:Y:S01]  /*63d0*/  @!P2 STG.E.U8 desc[UR36][R32.64+0x29], R39 ;  /* 0x000029272000a986 */ /* 0x0003e2000c101124 */
[----:B------:R-:W-:Y:S05]  /*63e0*/  @P1 BRA `(.L_x_159) ;  /* 0x00000000000c1947 */ /* 0x000fea0003800000 */
[----:B------:R-:W0:Y:S02]  /*63f0*/  LDG.E.U8 R102, desc[UR36][R104.64+0x20] ;  /* 0x0000202468667981 */ /* 0x000e24000c1e1100 */
[----:B0-----:R-:W-:-:S05]  /*6400*/  PRMT R6, R102, 0x8880, RZ ;  /* 0x0000888066067816 */ /* 0x001fca00000000ff */
[----:B------:R-:W-:-:S07]  /*6410*/  IMAD R15, R6, R23, RZ ;  /* 0x00000017060f7224 */ /* 0x000fce00078e02ff */
.L_x_159:
[----:B------:R-:W-:Y:S05]  /*6420*/  BSYNC B1 ;  /* 0x0000000000017941 */ /* 0x000fea0003800000 */
.L_x_158:
[----:B0-----:R-:W-:Y:S01]  /*6430*/  @!P1 IMAD R7, R24, R22, R15 ;  /* 0x0000001618079224 */ /* 0x001fe200078e020f */
[----:B------:R-:W-:Y:S01]  /*6440*/  BSSY B1, `(.L_x_160) ;  /* 0x0000008000017945 */ /* 0x000fe20003800000 */
[----:B------:R-:W-:-:S03]  /*6450*/  ISETP.LT.OR P2, PT, R3, 0x29, !P0 ;  /* 0x000000290300780c */ /* 0x000fc60004741670 */
[----:B------:R0:W-:Y:S01]  /*6460*/  @!P1 STG.E.U8 desc[UR36][R72.64+0x20], R7 ;  /* 0x0000200748009986 */ /* 0x0001e2000c101124 */
[----:B------:R-:W-:-:S13]  /*6470*/  ISETP.LT.OR P1, PT, R3, 0x22, !P5 ;  /* 0x000000220300780c */ /* 0x000fda0006f21670 */
[----:B0-----:R-:W-:Y:S05]  /*6480*/  @P1 BRA `(.L_x_161) ;  /* 0x00000000000c1947 */ /* 0x001fea0003800000 */
[----:B------:R-:W2:Y:S02]  /*6490*/  LDG.E.U8 R102, desc[UR36][R104.64+0x21] ;  /* 0x0000212468667981 */ /* 0x000ea4000c1e1100 */
[----:B--2---:R-:W-:-:S05]  /*64a0*/  PRMT R6, R102, 0x8880, RZ ;  /* 0x0000888066067816 */ /* 0x004fca00000000ff */
[----:B------:R-:W-:-:S07]  /*64b0*/  IMAD R15, R6, R23, RZ ;  /* 0x00000017060f7224 */ /* 0x000fce00078e02ff */
.L_x_161:
[----:B------:R-:W-:Y:S05]  /*64c0*/  BSYNC B1 ;  /* 0x0000000000017941 */ /* 0x000fea0003800000 */
.L_x_160:
[----:B------:R-:W-:Y:S01]  /*64d0*/  @!P1 IMAD R25, R25, R22, R15 ;  /* 0x0000001619199224 */ /* 0x000fe200078e020f */
[----:B------:R-:W-:Y:S04]  /*64e0*/  BSSY B1, `(.L_x_162) ;  /* 0x0000006000017945 */ /* 0x000fe80003800000 */
[----:B------:R0:W-:Y:S01]  /*64f0*/  @!P1 STG.E.U8 desc[UR36][R72.64+0x21], R25 ;  /* 0x0000211948009986 */ /* 0x0001e2000c101124 */
[----:B------:R-:W-:Y:S05]  /*6500*/  @P3 BRA `(.L_x_163) ;  /* 0x00000000000c3947 */ /* 0x000fea0003800000 */
[----:B------:R-:W2:Y:S02]  /*6510*/  LDG.E.U8 R102, desc[UR36][R10.64+0x20] ;  /* 0x000020240a667981 */ /* 0x000ea4000c1e1100 */
[----:B--2---:R-:W-:-:S05]  /*6520*/  PRMT R6, R102, 0x8880, RZ ;  /* 0x0000888066067816 */ /* 0x004fca00000000ff */
[----:B------:R-:W-:-:S07]  /*6530*/  IMAD R15, R6, R23, RZ ;  /* 0x00000017060f7224 */ /* 0x000fce00078e02ff */
.L_x_163:
[----:B------:R-:W-:Y:S05]  /*6540*/  BSYNC B1 ;  /* 0x0000000000017941 */ /* 0x000fea0003800000 */
.L_x_162:
[----:B------:R-:W-:Y:S01]  /*6550*/  @!P3 IMAD R7, R26, R22, R15 ;  /* 0x000000161a07b224 */ /* 0x000fe200078e020f */
[----:B------:R-:W-:Y:S04]  /*6560*/  BSSY B1, `(.L_x_164) ;  /* 0x0000006000017945 */ /* 0x000fe80003800000 */
[----:B------:R2:W-:Y:S01]  /*6570*/  @!P3 STG.E.U8 desc[UR36][R4.64+0x20], R7 ;  /* 0x000020070400b986 */ /* 0x0005e2000c101124 */
[----:B------:R-:W-:Y:S05]  /*6580*/  @P4 BRA `(.L_x_165) ;  /* 0x00000000000c4947 */ /* 0x000fea0003800000 */
[----:B------:R-:W2:Y:S02]  /*6590*/  LDG.E.U8 R102, desc[UR36][R10.64+0x21] ;  /* 0x000021240a667981 */ /* 0x000ea4000c1e1100 */
[----:B--2---:R-:W-:-:S05]  /*65a0*/  PRMT R4, R102, 0x8880, RZ ;  /* 0x0000888066047816 */ /* 0x004fca00000000ff */
[----:B------:R-:W-:-:S07]  /*65b0*/  IMAD R15, R4, R23, RZ ;  /* 0x00000017040f7224 */ /* 0x000fce00078e02ff */
.L_x_165:
[----:B------:R-:W-:Y:S05]  /*65c0*/  BSYNC B1 ;  /* 0x0000000000017941 */ /* 0x000fea0003800000 */
.L_x_164:
[----:B------:R-:W-:Y:S01]  /*65d0*/  ISETP.LT.OR P3, PT, R3, 0x29, !P5 ;  /* 0x000000290300780c */ /* 0x000fe20006f61670 */
[----:B------:R-:W-:Y:S01]  /*65e0*/  @!P4 IMAD R27, R27, R22, R15 ;  /* 0x000000161b1bc224 */ /* 0x000fe200078e020f */
[----:B------:R-:W-:Y:S01]  /*65f0*/  BSSY B1, `(.L_x_166) ;  /* 0x0000008000017945 */ /* 0x000fe20003800000 */
[----:B------:R-:W-:-:S03]  /*6600*/  ISETP.LT.OR P1, PT, R3, 0x2a, !P5 ;  /* 0x0000002a0300780c */ /* 0x000fc60006f21670 */
[----:B------:R3:W-:Y:S01]  /*6610*/  @!P4 STG.E.U8 desc[UR36][R20.64+0x21], R27 ;  /* 0x0000211b1400c986 */ /* 0x0007e2000c101124 */
[----:B--2---:R-:W-:-:S06]  /*6620*/  @!P2 IADD3 R4, P4, P5, R100, R12, R101 ;  /* 0x0000000c6404a210 */ /* 0x004fcc0007d9e065 */
[----:B------:R-:W-:Y:S07]  /*6630*/  @P3 BRA `(.L_x_167) ;  /* 0x00000000000c3947 */ /* 0x000fee0003800000 */
[----:B------:R-:W2:Y:S02]  /*6640*/  LDG.E.U8 R102, desc[UR36][R104.64+0x28] ;  /* 0x0000282468667981 */ /* 0x000ea4000c1e1100 */
[----:B--2---:R-:W-:-:S05]  /*6650*/  PRMT R6, R102, 0x8880, RZ ;  /* 0x0000888066067816 */ /* 0x004fca00000000ff */
[----:B------:R-:W-:-:S07]  /*6660*/  IMAD R15, R6, R23, RZ ;  /* 0x00000017060f7224 */ /* 0x000fce00078e02ff */
.L_x_167:
[----:B------:R-:W-:Y:S05]  /*6670*/  BSYNC B1 ;  /* 0x0000000000017941 */ /* 0x000fea0003800000 */
.L_x_166:
[----:B------:R-:W-:Y:S01]  /*6680*/  @!P3 IMAD R7, R28, R22, R15 ;  /* 0x000000161c07b224 */ /* 0x000fe200078e020f */
[----:B------:R-:W-:Y:S04]  /*6690*/  BSSY B1, `(.L_x_168) ;  /* 0x0000006000017945 */ /* 0x000fe80003800000 */
[----:B------:R2:W-:Y:S01]  /*66a0*/  @!P3 STG.E.U8 desc[UR36][R72.64+0x28], R7 ;  /* 0x000028074800b986 */ /* 0x0005e2000c101124 */
[----:B------:R-:W-:Y:S05]  /*66b0*/  @P1 BRA `(.L_x_169) ;  /* 0x00000000000c1947 */ /* 0x000fea0003800000 */
[----:B------:R-:W4:Y:S02]  /*66c0*/  LDG.E.U8 R102, desc[UR36][R104.64+0x29] ;  /* 0x0000292468667981 */ /* 0x000f24000c1e1100 */
[----:B----4-:R-:W-:-:S05]  /*66d0*/  PRMT R6, R102, 0x8880, RZ ;  /* 0x0000888066067816 */ /* 0x010fca00000000ff */
[----:B------:R-:W-:-:S07]  /*66e0*/  IMAD R15, R6, R23, RZ ;  /* 0x00000017060f7224 */ /* 0x000fce00078e02ff */
.L_x_169:
[----:B------:R-:W-:Y:S05]  /*66f0*/  BSYNC B1 ;  /* 0x0000000000017941 */ /* 0x000fea0003800000 */
.L_x_168:
[----:B------:R-:W-:Y:S01]  /*6700*/  @!P1 IMAD R29, R29, R22, R15 ;  /* 0x000000161d1d9224 */ /* 0x000fe200078e020f */
[----:B------:R-:W-:Y:S01]  /*6710*/  BSSY B1, `(.L_x_170) ;  /* 0x0000007000017945 */ /* 0x000fe20003800000 */
[----:B------:R-:W-:-:S03]  /*6720*/  @!P2 IADD3.X R5, R97, R13, R98, P4, P5 ;  /* 0x0000000d6105a210 */ /* 0x000fc600027ea462 */
[----:B------:R4:W-:Y:S01]  /*6730*/  @!P1 STG.E.U8 desc[UR36][R72.64+0x29], R29 ;  /* 0x0000291d48009986 */ /* 0x0009e2000c101124 */
[----:B------:R-:W-:Y:S05]  /*6740*/  @P2 BRA `(.L_x_171) ;  /* 0x00000000000c2947 */ /* 0x000fea0003800000 */
[----:B------:R-:W5:Y:S02]  /*6750*/  LDG.E.U8 R102, desc[UR36][R10.64+0x28] ;  /* 0x000028240a667981 */ /* 0x000f64000c1e1100 */
[----:B-----5:R-:W-:-:S05]  /*6760*/  PRMT R6, R102, 0x8880, RZ ;  /* 0x0000888066067816 */ /* 0x020fca00000000ff */
[----:B------:R-:W-:-:S07]  /*6770*/  IMAD R15, R6, R23, RZ ;  /* 0x00000017060f7224 */ /* 0x000fce00078e02ff */
.L_x_171:
[----:B------:R-:W-:Y:S05]  /*6780*/  BSYNC B1 ;  /* 0x0000000000017941 */ /* 0x000fea0003800000 */
.L_x_170:
[----:B--2---:R-:W-:Y:S01]  /*6790*/  @!P2 IMAD R7, R30, R22, R15 ;  /* 0x000000161e07a224 */ /* 0x004fe200078e020f */
[----:B------:R-:W-:Y:S01]  /*67a0*/  ISETP.LT.OR P0, PT, R3, 0x2a, !P0 ;  /* 0x0000002a0300780c */ /* 0x000fe20004701670 */
[----:B------:R-:W-:Y:S03]  /*67b0*/  BSSY B1, `(.L_x_172) ;  /* 0x0000006000017945 */ /* 0x000fe60003800000 */
[----:B------:R2:W-:Y:S09]  /*67c0*/  @!P2 STG.E.U8 desc[UR36][R4.64+0x28], R7 ;  /* 0x000028070400a986 */ /* 0x0005f2000c101124 */
[----:B------:R-:W-:Y:S05]  /*67d0*/  @P0 BRA `(.L_x_173) ;  /* 0x00000000000c0947 */ /* 0x000fea0003800000 */
[----:B------:R-:W2:Y:S02]  /*67e0*/  LDG.E.U8 R102, desc[UR36][R10.64+0x29] ;  /* 0x000029240a667981 */ /* 0x000ea4000c1e1100 */
[----:B--2---:R-:W-:-:S05]  /*67f0*/  PRMT R4, R102, 0x8880, RZ ;  /* 0x0000888066047816 */ /* 0x004fca00000000ff */
[----:B------:R-:W-:-:S07]  /*6800*/  IMAD R15, R4, R23, RZ ;  /* 0x00000017040f7224 */ /* 0x000fce00078e02ff */
.L_x_173:
[----:B------:R-:W-:Y:S05]  /*6810*/  BSYNC B1 ;  /* 0x0000000000017941 */ /* 0x000fea0003800000 */
.L_x_172:
[----:B------:R-:W-:Y:S01]  /*6820*/  IMAD R15, R31, R22, R15 ;  /* 0x000000161f0f7224 */ /* 0x000fe200078e020f */
[----:B------:R-:W-:Y:S06]  /*6830*/  @P0 BRA `(.L_x_174) ;  /* 0x0000001400340947 */ /* 0x000fec0003800000 */
[----:B--2---:R-:W-:-:S04]  /*6840*/  IADD3 R4, P0, P1, R100, R12, R101 ;  /* 0x0000000c64047210 */ /* 0x004fc8000791e065 */
[----:B------:R-:W-:-:S05]  /*6850*/  IADD3.X R5, R97, R13, R98, P0, P1 ;  /* 0x0000000d61057210 */ /* 0x000fca00007e2462 */
[----:B------:R2:W-:Y:S01]  /*6860*/  STG.E.U8 desc[UR36][R4.64+0x29], R15 ;  /* 0x0000290f04007986 */ /* 0x0005e2000c101124 */
[----:B------:R-:W-:Y:S05]  /*6870*/  BRA `(.L_x_174) ;  /* 0x0000001400247947 */ /* 0x000fea0003800000 */
.L_x_29:
[----:B------:R-:W-:Y:S01]  /*6880*/  ULDC.64 UR4, c[0x0][0x5c0] ;  /* 0x0001700000047ab9 */ /* 0x000fe20000000a00 */
[----:B------:R-:W-:Y:S01]  /*6890*/  ISETP.GE.AND P5, PT, R14, 0x109, PT ;  /* 0x000001090e00780c */ /* 0x000fe20003fa6270 */
[----:B------:R-:W-:Y:S01]  /*68a0*/  IMAD R5, R109, 0x78, RZ ;  /* 0x000000786d057824 */ /* 0x000fe200078e02ff */
[----:B------:R-:W-:Y:S02]  /*68b0*/  IADD3 R12, P0, R12, UR4, RZ ;  /* 0x000000040c0c7c10 */ /* 0x000fe4000ff1e0ff */
[C---:B------:R-:W-:Y:S02]  /*68c0*/  ISETP.LT.OR P4, PT, R3.reuse, 0xa, !P5 ;  /* 0x0000000a0300780c */ /* 0x040fe40006f81670 */
[----:B------:R-:W-:Y:S02]  /*68d0*/  IADD3.X R13, R110, UR5, RZ, P0, !PT ;  /* 0x000000056e0d7c10 */ /* 0x000fe400087fe4ff */
[----:B------:R-:W-:Y:S02]  /*68e0*/  IADD3 R110, P0, R100, R12, RZ ;  /* 0x0000000c646e7210 */ /* 0x000fe40007f1e0ff */
[----:B------:R-:W-:-:S02]  /*68f0*/  ISETP.LT.OR P3, PT, R3, 0x12, !P5 ;  /* 0x000000120300780c */ /* 0x000fc40006f61670 */
[----:B------:R-:W-:Y:S01]  /*6900*/  ISETP.LT.OR P2, PT, R3, 0x19, !P5 ;  /* 0x000000190300780c */ /* 0x000fe20006f41670 */
[----:B------:R-:W-:Y:S01]  /*6910*/  IMAD.X R111, R97, 0x1, R13, P0 ;  /* 0x00000001616f7824 */ /* 0x000fe200000e060d */
[----:B------:R-:W-:Y:S02]  /*6920*/  P2R R118, PR, RZ, 0x8 ;  /* 0x00000008ff767803 */ /* 0x000fe40000000000 */
[----:B------:R-:W-:Y:S01]  /*6930*/  P2R R119, PR, RZ, 0x4 ;  /* 0x00000004ff777803 */ /* 0x000fe20000000000 */
[----:B------:R-:W-:-:S04]  /*6940*/  IMAD.WIDE.U32 R114, R108, 0x78, R110 ;  /* 0x000000786c727825 */ /* 0x000fc800078e006e */
[----:B------:R-:W-:Y:S01]  /*6950*/  IMAD.IADD R115, R115, 0x1, R5 ;  /* 0x0000000173737824 */ /* 0x000fe200078e0205 */
[----:B------:R-:W-:Y:S01]  /*6960*/  @!P4 IADD3 R112, P0, P1, R100, R114, R99 ;  /* 0x000000726470c210 */ /* 0x000fe2000791e063 */
[----:B------:R-:W-:-:S03]  /*6970*/  IMAD.WIDE.U32 R108, R108, 0x78, R110 ;  /* 0x000000786c6c7825 */ /* 0x000fc600078e006e */
[--C-:B------:R-:W-:Y:S01]  /*6980*/  @!P4 IADD3.X R113, R97, R115, R96.reuse, P0, P1 ;  /* 0x000000736171c210 */ /* 0x100fe200007e2460 */
[----:B------:R-:W-:Y:S01]  /*6990*/  IMAD.IADD R109, R5, 0x1, R109 ;  /* 0x00000001056d7824 */ /* 0x000fe200078e026d */
[-CC-:B------:R-:W-:Y:S02]  /*69a0*/  @!P3 IADD3 R106, P0, P1, R100, R108.reuse, R99.reuse ;  /* 0x0000006c646ab210 */ /* 0x180fe4000791e063 */
[----:B------:R-:W-:Y:S02]  /*69b0*/  ISETP.GE.AND P4, PT, R14, 0x1, PT ;  /* 0x000000010e00780c */ /* 0x000fe40003f86270 */
[----:B------:R-:W-:Y:S02]  /*69c0*/  @!P3 IADD3.X R107, R97, R109, R96, P0, P1 ;  /* 0x0000006d616bb210 */ /* 0x000fe400007e2460 */
[----:B------:R-:W-:Y:S02]  /*69d0*/  @!P2 IADD3 R104, P0, P1, R100, R108, R99 ;  /* 0x0000006c6468a210 */ /* 0x000fe4000791e063 */
[----:B------:R-:W-:-:S02]  /*69e0*/  ISETP.GE.AND P3, PT, R14, 0x9, PT ;  /* 0x000000090e00780c */ /* 0x000fc40003f66270 */
[----:B------:R-:W-:Y:S02]  /*69f0*/  @!P2 IADD3.X R105, R97, R109, R96, P0, P1 ;  /* 0x0000006d6169a210 */ /* 0x000fe400007e2460 */
[----:B------:R-:W-:-:S04]  /*6a00*/  ISETP.LT.OR P2, PT, R3, 0x1a, !P5 ;  /* 0x0000001a0300780c */ /* 0x000fc80006f41670 */
[----:B------:R-:W-:-:S09]  /*6a10*/  P2R R120, PR, RZ, 0x4 ;  /* 0x00000004ff787803 */ /* 0x000fd20000000000 */
[----:B------:R-:W-:-:S04]  /*6a20*/  @!P2 IADD3 R20, P0, P1, R100, R108, R99 ;  /* 0x0000006c6414a210 */ /* 0x000fc8000791e063 */
        /* <DEDUP_REMOVED lines=17> */
[----:B------:R-:W-:Y:S02]  /*6b40*/  ISETP.LT.OR P0, PT, R3, 0x1, !P4 ;  /* 0x000000010300780c */ /* 0x000fe40006701670 */
[C---:B------:R-:W-:Y:S02]  /*6b50*/  ISETP.GE.AND P2, PT, R14.reuse, 0x81, PT ;  /* 0x000000810e00780c */ /* 0x040fe40003f46270 */
[----:B------:R-:W-:-:S09]  /*6b60*/  ISETP.GE.AND P1, PT, R14, 0x89, PT ;  /* 0x000000890e00780c */ /* 0x000fd20003f26270 */
[----:B------:R-:W-:-:S05]  /*6b70*/  @!P0 IMAD R15, R88, R22, RZ ;  /* 0x00000016580f8224 */ /* 0x000fca00078e02ff */
[----:B------:R0:W-:Y:S01]  /*6b80*/  @!P0 STG.E.U8 desc[UR36][R12.64], R15 ;  /* 0x0000000f0c008986 */ /* 0x0001e2000c101124 */
[----:B------:R-:W-:-:S13]  /*6b90*/  ISETP.LT.OR P0, PT, R3, 0x2, !P4 ;  /* 0x000000020300780c */ /* 0x000fda0006701670 */
[----:B------:R-:W-:-:S05]  /*6ba0*/  @!P0 IMAD R89, R89, R22, RZ ;  /* 0x0000001659598224 */ /* 0x000fca00078e02ff */
[----:B------:R1:W-:Y:S01]  /*6bb0*/  @!P0 STG.E.U8 desc[UR36][R12.64+0x1], R89 ;  /* 0x000001590c008986 */ /* 0x0003e2000c101124 */
[----:B------:R-:W-:-:S13]  /*6bc0*/  ISETP.LT.OR P0, PT, R3, 0x1, !P3 ;  /* 0x000000010300780c */ /* 0x000fda0005f01670 */
[----:B------:R-:W-:-:S05]  /*6bd0*/  @!P0 IMAD R103, R90, R22, RZ ;  /* 0x000000165a678224 */ /* 0x000fca00078e02ff */
[----:B------:R-:W-:Y:S01]  /*6be0*/  @!P0 STG.E.U8 desc[UR36][R110.64], R103 ;  /* 0x000000676e008986 */ /* 0x000fe2000c101124 */
[----:B------:R-:W-:-:S13]  /*6bf0*/  ISETP.LT.OR P0, PT, R3, 0x2, !P3 ;  /* 0x000000020300780c */ /* 0x000fda0005f01670 */
[----:B------:R-:W-:-:S05]  /*6c00*/  @!P0 IMAD R91, R91, R22, RZ ;  /* 0x000000165b5b8224 */ /* 0x000fca00078e02ff */
[----:B------:R-:W-:Y:S01]  /*6c10*/  @!P0 STG.E.U8 desc[UR36][R110.64+0x1], R91 ;  /* 0x0000015b6e008986 */ /* 0x000fe2000c101124 */
[----:B------:R-:W-:-:S13]  /*6c20*/  ISETP.LT.OR P0, PT, R3, 0x9, !P4 ;  /* 0x000000090300780c */ /* 0x000fda0006701670 */
[----:B0-----:R-:W-:Y:S01]  /*6c30*/  @!P0 IMAD R15, R92, R22, RZ ;  /* 0x000000165c0f8224 */ /* 0x001fe200078e02ff */
[----:B------:R-:W-:-:S04]  /*6c40*/  P2R R92, PR, RZ, 0x10 ;  /* 0x00000010ff5c7803 */ /* 0x000fc80000000000 */
[----:B------:R0:W-:Y:S01]  /*6c50*/  @!P0 STG.E.U8 desc[UR36][R12.64+0x8], R15 ;  /* 0x0000080f0c008986 */ /* 0x0001e2000c101124 */
[----:B------:R-:W-:-:S13]  /*6c60*/  ISETP.LT.OR P0, PT, R3, 0xa, !P4 ;  /* 0x0000000a0300780c */ /* 0x000fda0006701670 */
[----:B------:R-:W-:-:S05]  /*6c70*/  @!P0 IMAD R93, R93, R22, RZ ;  /* 0x000000165d5d8224 */ /* 0x000fca00078e02ff */
[----:B------:R2:W-:Y:S01]  /*6c80*/  @!P0 STG.E.U8 desc[UR36][R12.64+0x9], R93 ;  /* 0x0000095d0c008986 */ /* 0x0005e2000c101124 */
[----:B------:R-:W-:-:S13]  /*6c90*/  ISETP.LT.OR P0, PT, R3, 0x9, !P3 ;  /* 0x000000090300780c */ /* 0x000fda0005f01670 */
[----:B-1----:R-:W-:-:S05]  /*6ca0*/  @!P0 IMAD R89, R94, R22, RZ ;  /* 0x000000165e598224 */ /* 0x002fca00078e02ff */
[----:B------:R1:W-:Y:S01]  /*6cb0*/  @!P0 STG.E.U8 desc[UR36][R110.64+0x8], R89 ;  /* 0x000008596e008986 */ /* 0x0003e2000c101124 */
[----:B------:R-:W-:-:S13]  /*6cc0*/  ISETP.LT.OR P0, PT, R3, 0xa, !P3 ;  /* 0x0000000a0300780c */ /* 0x000fda0005f01670 */
[----:B------:R-:W-:-:S05]  /*6cd0*/  @!P0 IMAD R95, R95, R22, RZ ;  /* 0x000000165f5f8224 */ /* 0x000fca00078e02ff */
[----:B------:R3:W-:Y:S01]  /*6ce0*/  @!P0 STG.E.U8 desc[UR36][R110.64+0x9], R95 ;  /* 0x0000095f6e008986 */ /* 0x0007e2000c101124 */
[----:B------:R-:W-:-:S13]  /*6cf0*/  ISETP.LT.OR P0, PT, R3, 0x1, !P2 ;  /* 0x000000010300780c */ /* 0x000fda0005701670 */
[----:B0-----:R-:W-:-:S05]  /*6d00*/  @!P0 IMAD R15, R80, R22, RZ ;  /* 0x00000016500f8224 */ /* 0x001fca00078e02ff */
[----:B------:R0:W-:Y:S01]  /*6d10*/  @!P0 STG.E.U8 desc[UR36][R114.64], R15 ;  /* 0x0000000f72008986 */ /* 0x0001e2000c101124 */
[----:B------:R-:W-:-:S13]  /*6d20*/  ISETP.LT.OR P0, PT, R3, 0x2, !P2 ;  /* 0x000000020300780c */ /* 0x000fda0005701670 */
[----:B--2---:R-:W-:Y:S02]  /*6d30*/  @!P0 IMAD R93, R81, R22, RZ ;  /* 0x00000016515d8224 */ /* 0x004fe400078e02ff */
[----:B------:R-:W-:Y:S02]  /*6d40*/  @!P0 IMAD.MOV.U32 R88, RZ, RZ, R114 ;  /* 0x000000ffff588224 */ /* 0x000fe400078e0072 */
[----:B-1----:R-:W-:-:S05]  /*6d50*/  @!P0 IMAD.MOV.U32 R89, RZ, RZ, R115 ;  /* 0x000000ffff598224 */ /* 0x002fca00078e0073 */
[----:B------:R1:W-:Y:S01]  /*6d60*/  @!P0 STG.E.U8 desc[UR36][R88.64+0x1], R93 ;  /* 0x0000015d58008986 */ /* 0x0003e2000c101124 */
[----:B------:R-:W-:-:S13]  /*6d70*/  ISETP.LT.OR P0, PT, R3, 0x1, !P1 ;  /* 0x000000010300780c */ /* 0x000fda0004f01670 */
[----:B------:R-:W-:Y:S01]  /*6d80*/  @!P0 IADD3 R80, P6, R100, R114, RZ ;  /* 0x0000007264508210 */ /* 0x000fe20007fde0ff */
[----:B---3--:R-:W-:-:S04]  /*6d90*/  @!P0 IMAD R95, R82, R22, RZ ;  /* 0x00000016525f8224 */ /* 0x008fc800078e02ff */
[----:B------:R-:W-:-:S05]  /*6da0*/  @!P0 IMAD.X R81, R115, 0x1, R97, P6 ;  /* 0x0000000173518824 */ /* 0x000fca00030e0661 */
[----:B------:R2:W-:Y:S01]  /*6db0*/  @!P0 STG.E.U8 desc[UR36][R80.64], R95 ;  /* 0x0000005f50008986 */ /* 0x0005e2000c101124 */
[----:B------:R-:W-:-:S13]  /*6dc0*/  ISETP.LT.OR P0, PT, R3, 0x2, !P1 ;  /* 0x000000020300780c */ /* 0x000fda0004f01670 */
[----:B------:R-:W-:Y:S01]  /*6dd0*/  @!P0 IADD3 R90, P6, R100, R114, RZ ;  /* 0x00000072645a8210 */ /* 0x000fe20007fde0ff */
[----:B0-----:R-:W-:-:S04]  /*6de0*/  @!P0 IMAD R15, R83, R22, RZ ;  /* 0x00000016530f8224 */ /* 0x001fc800078e02ff */
[----:B------:R-:W-:-:S05]  /*6df0*/  @!P0 IMAD.X R91, R115, 0x1, R97, P6 ;  /* 0x00000001735b8824 */ /* 0x000fca00030e0661 */
[----:B------:R-:W-:Y:S01]  /*6e00*/  @!P0 STG.E.U8 desc[UR36][R90.64+0x1], R15 ;  /* 0x0000010f5a008986 */ /* 0x000fe2000c101124 */
[----:B------:R-:W-:-:S13]  /*6e10*/  ISETP.LT.OR P0, PT, R3, 0x9, !P2 ;  /* 0x000000090300780c */ /* 0x000fda0005701670 */
[----:B-1----:R-:W-:Y:S02]  /*6e20*/  @!P0 IMAD R89, R84, R22, RZ ;  /* 0x0000001654598224 */ /* 0x002fe400078e02ff */
[----:B--2---:R-:W-:Y:S02]  /*6e30*/  @!P0 IMAD.MOV.U32 R80, RZ, RZ, R114 ;  /* 0x000000ffff508224 */ /* 0x004fe400078e0072 */
[----:B------:R-:W-:-:S05]  /*6e40*/  @!P0 IMAD.MOV.U32 R81, RZ, RZ, R115 ;  /* 0x000000ffff518224 */ /* 0x000fca00078e0073 */
[----:B------:R0:W-:Y:S01]  /*6e50*/  @!P0 STG.E.U8 desc[UR36][R80.64+0x8], R89 ;  /* 0x0000085950008986 */ /* 0x0001e2000c101124 */
[----:B------:R-:W-:-:S13]  /*6e60*/  ISETP.LT.OR P0, PT, R3, 0xa, !P2 ;  /* 0x0000000a0300780c */ /* 0x000fda0005701670 */
[----:B------:R-:W-:Y:S02]  /*6e70*/  @!P0 IMAD R93, R85, R22, RZ ;  /* 0x00000016555d8224 */ /* 0x000fe400078e02ff */
[----:B0-----:R-:W-:Y:S02]  /*6e80*/  @!P0 IMAD.MOV.U32 R80, RZ, RZ, R114 ;  /* 0x000000ffff508224 */ /* 0x001fe400078e0072 */
[----:B------:R-:W-:-:S05]  /*6e90*/  @!P0 IMAD.MOV.U32 R81, RZ, RZ, R115 ;  /* 0x000000ffff518224 */ /* 0x000fca00078e0073 */
[----:B------:R0:W-:Y:S01]  /*6ea0*/  @!P0 STG.E.U8 desc[UR36][R80.64+0x9], R93 ;  /* 0x0000095d50008986 */ /* 0x0001e2000c101124 */
[----:B------:R-:W-:-:S13]  /*6eb0*/  ISETP.LT.OR P0, PT, R3, 0x9, !P1 ;  /* 0x000000090300780c */ /* 0x000fda0004f01670 */
[----:B------:R-:W-:Y:S01]  /*6ec0*/  @!P0 IADD3 R82, P6, R100, R114, RZ ;  /* 0x0000007264528210 */ /* 0x000fe20007fde0ff */
[----:B------:R-:W-:-:S04]  /*6ed0*/  @!P0 IMAD R15, R86, R22, RZ ;  /* 0x00000016560f8224 */ /* 0x000fc800078e02ff */
[----:B------:R-:W-:-:S05]  /*6ee0*/  @!P0 IMAD.X R83, R115, 0x1, R97, P6 ;  /* 0x0000000173538824 */ /* 0x000fca00030e0661 */
[----:B------:R-:W-:Y:S01]  /*6ef0*/  @!P0 STG.E.U8 desc[UR36][R82.64+0x8], R15 ;  /* 0x0000080f52008986 */ /* 0x000fe2000c101124 */
[----:B------:R-:W-:-:S13]  /*6f00*/  ISETP.LT.OR P0, PT, R3, 0xa, !P1 ;  /* 0x0000000a0300780c */ /* 0x000fda0004f01670 */
[----:B------:R-:W-:Y:S01]  /*6f10*/  @!P0 IADD3 R84, P6, R100, R114, RZ ;  /* 0x0000007264548210 */ /* 0x000fe20007fde0ff */
[----:B------:R-:W-:-:S04]  /*6f20*/  @!P0 IMAD R87, R87, R22, RZ ;  /* 0x0000001657578224 */ /* 0x000fc800078e02ff */
[----:B------:R-:W-:-:S05]  /*6f30*/  @!P0 IMAD.X R85, R115, 0x1, R97, P6 ;  /* 0x0000000173558824 */ /* 0x000fca00030e0661 */
[----:B------:R1:W-:Y:S01]  /*6f40*/  @!P0 STG.E.U8 desc[UR36][R84.64+0x9], R87 ;  /* 0x0000095754008986 */ /* 0x0003e2000c101124 */
[----:B0-----:R-:W-:-:S05]  /*6f50*/  IADD3 R80, P0, R99, R114, RZ ;  /* 0x0000007263507210 */ /* 0x001fca0007f1e0ff */
[----:B------:R-:W-:Y:S01]  /*6f60*/  IMAD.X R81, R115, 0x1, R96, P0 ;  /* 0x0000000173517824 */ /* 0x000fe200000e0660 */
[----:B------:R-:W-:-:S04]  /*6f70*/  ISETP.GE.AND P0, PT, R14, 0x101, PT ;  /* 0x000001010e00780c */ /* 0x000fc80003f06270 */
[----:B------:R-:W-:-:S13]  /*6f80*/  ISETP.LT.OR P6, PT, R3, 0x1, !P0 ;  /* 0x000000010300780c */ /* 0x000fda00047c1670 */
[----:B------:R-:W-:-:S05]  /*6f90*/  @!P6 IMAD R89, R72, R22, RZ ;  /* 0x000000164859e224 */ /* 0x000fca00078e02ff */
[----:B------:R-:W-:Y:S01]  /*6fa0*/  @!P6 STG.E.U8 desc[UR36][R80.64], R89 ;  /* 0x000000595000e986 */ /* 0x000fe2000c101124 */
[----:B------:R-:W-:-:S13]  /*6fb0*/  ISETP.LT.OR P6, PT, R3, 0x2, !P0 ;  /* 0x000000020300780c */ /* 0x000fda00047c1670 */
[----:B------:R-:W-:Y:S02]  /*6fc0*/  @!P6 IMAD R91, R73, R22, RZ ;  /* 0x00000016495be224 */ /* 0x000fe400078e02ff */
[----:B------:R-:W-:Y:S02]  /*6fd0*/  @!P6 IMAD.MOV.U32 R72, RZ, RZ, R80 ;  /* 0x000000ffff48e224 */ /* 0x000fe400078e0050 */
[----:B------:R-:W-:-:S05]  /*6fe0*/  @!P6 IMAD.MOV.U32 R73, RZ, RZ, R81 ;  /* 0x000000ffff49e224 */ /* 0x000fca00078e0051 */
[----:B------:R-:W-:Y:S01]  /*6ff0*/  @!P6 STG.E.U8 desc[UR36][R72.64+0x1], R91 ;  /* 0x0000015b4800e986 */ /* 0x000fe2000c101124 */
[----:B------:R-:W-:-:S13]  /*7000*/  ISETP.LT.OR P6, PT, R3, 0x1, !P5 ;  /* 0x000000010300780c */ /* 0x000fda0006fc1670 */
[----:B------:R-:W-:Y:S01]  /*7010*/  @!P6 IADD3 R14, P4, R80, R100, RZ ;  /* 0x00000064500ee210 */ /* 0x000fe20007f9e0ff */
[----:B-1----:R-:W-:Y:S01]  /*7020*/  @!P6 IMAD R85, R74, R22, RZ ;  /* 0x000000164a55e224 */ /* 0x002fe200078e02ff */
[----:B------:R-:W-:-:S03]  /*7030*/  P2R R74, PR, RZ, 0x1 ;  /* 0x00000001ff4a7803 */ /* 0x000fc60000000000 */
[----:B------:R-:W-:-:S05]  /*7040*/  @!P6 IMAD.X R15, R81, 0x1, R97, P4 ;  /* 0x00000001510fe824 */ /* 0x000fca00020e0661 */
[----:B------:R0:W-:Y:S01]  /*7050*/  @!P6 STG.E.U8 desc[UR36][R14.64], R85 ;  /* 0x000000550e00e986 */ /* 0x0001e2000c101124 */
[----:B------:R-:W-:-:S13]  /*7060*/  ISETP.LT.OR P6, PT, R3, 0x2, !P5 ;  /* 0x000000020300780c */ /* 0x000fda0006fc1670 */
[----:B------:R-:W-:Y:S01]  /*7070*/  @!P6 IADD3 R82, P4, R80, R100, RZ ;  /* 0x000000645052e210 */ /* 0x000fe20007f9e0ff */
[----:B------:R-:W-:-:S04]  /*7080*/  @!P6 IMAD R75, R75, R22, RZ ;  /* 0x000000164b4be224 */ /* 0x000fc800078e02ff */
[----:B------:R-:W-:-:S05]  /*7090*/  @!P6 IMAD.X R83, R81, 0x1, R97, P4 ;  /* 0x000000015153e824 */ /* 0x000fca00020e0661 */
[----:B------:R-:W-:Y:S01]  /*70a0*/  @!P6 STG.E.U8 desc[UR36][R82.64+0x1], R75 ;  /* 0x0000014b5200e986 */ /* 0x000fe2000c101124 */
[----:B------:R-:W-:-:S13]  /*70b0*/  ISETP.LT.OR P6, PT, R3, 0x9, !P0 ;  /* 0x000000090300780c */ /* 0x000fda00047c1670 */
[----:B------:R-:W-:Y:S02]  /*70c0*/  @!P6 IMAD R87, R76, R22, RZ ;  /* 0x000000164c57e224 */ /* 0x000fe400078e02ff */
[----:B0-----:R-:W-:Y:S02]  /*70d0*/  @!P6 IMAD.MOV.U32 R14, RZ, RZ, R80 ;  /* 0x000000ffff0ee224 */ /* 0x001fe400078e0050 */
[----:B------:R-:W-:-:S05]  /*70e0*/  @!P6 IMAD.MOV.U32 R15, RZ, RZ, R81 ;  /* 0x000000ffff0fe224 */ /* 0x000fca00078e0051 */
[----:B------:R0:W-:Y:S01]  /*70f0*/  @!P6 STG.E.U8 desc[UR36][R14.64+0x8], R87 ;  /* 0x000008570e00e986 */ /* 0x0001e2000c101124 */
[C---:B------:R-:W-:Y:S02]  /*7100*/  ISETP.LT.OR P6, PT, R3.reuse, 0xa, !P0 ;  /* 0x0000000a0300780c */ /* 0x040fe400047c1670 */
[----:B------:R-:W-:-:S11]  /*7110*/  ISETP.LT.OR P0, PT, R3, 0xa, !P5 ;  /* 0x0000000a0300780c */ /* 0x000fd60006f01670 */
[-C--:B------:R-:W-:Y:S02]  /*7120*/  @!P6 IMAD R77, R77, R22.reuse, RZ ;  /* 0x000000164d4de224 */ /* 0x080fe400078e02ff */
[----:B0-----:R-:W-:Y:S02]  /*7130*/  @!P6 IMAD.MOV.U32 R14, RZ, RZ, R80 ;  /* 0x000000ffff0ee224 */ /* 0x001fe400078e0050 */
[----:B------:R-:W-:Y:S02]  /*7140*/  @!P6 IMAD.MOV.U32 R15, RZ, RZ, R81 ;  /* 0x000000ffff0fe224 */ /* 0x000fe400078e0051 */
[----:B------:R-:W-:-:S03]  /*7150*/  @!P0 IMAD R79, R79, R22, RZ ;  /* 0x000000164f4f8224 */ /* 0x000fc600078e02ff */
[----:B------:R0:W-:Y:S01]  /*7160*/  @!P6 STG.E.U8 desc[UR36][R14.64+0x9], R77 ;  /* 0x0000094d0e00e986 */ /* 0x0001e2000c101124 */
[C---:B------:R-:W-:Y:S02]  /*7170*/  ISETP.LT.OR P6, PT, R3.reuse, 0x9, !P5 ;  /* 0x000000090300780c */ /* 0x040fe40006fc1670 */
[----:B------:R-:W-:-:S11]  /*7180*/  ISETP.LT.OR P5, PT, R3, 0x11, !P5 ;  /* 0x000000110300780c */ /* 0x000fd60006fa1670 */
[----:B------:R-:W-:Y:S01]  /*7190*/  @!P6 IADD3 R72, P4, R80, R100, RZ ;  /* 0x000000645048e210 */ /* 0x000fe20007f9e0ff */
[----:B------:R-:W-:-:S04]  /*71a0*/  @!P6 IMAD R75, R78, R22, RZ ;  /* 0x000000164e4be224 */ /* 0x000fc800078e02ff */
[----:B------:R-:W-:Y:S01]  /*71b0*/  @!P6 IMAD.X R73, R81, 0x1, R97, P4 ;  /* 0x000000015149e824 */ /* 0x000fe200020e0661 */
[----:B------:R-:W-:-:S04]  /*71c0*/  ISETP.NE.AND P4, PT, R92, RZ, PT ;  /* 0x000000ff5c00720c */ /* 0x000fc80003f85270 */
[----:B------:R1:W-:Y:S01]  /*71d0*/  @!P6 STG.E.U8 desc[UR36][R72.64+0x8], R75 ;  /* 0x0000084b4800e986 */ /* 0x0003e2000c101124 */
[----:B------:R-:W-:-:S03]  /*71e0*/  ISETP.LT.OR P6, PT, R3, 0x11, !P4 ;  /* 0x000000110300780c */ /* 0x000fc600067c1670 */
[----:B------:R-:W-:Y:S10]  /*71f0*/  @!P0 STG.E.U8 desc[UR36][R112.64+0x9], R79 ;  /* 0x0000094f70008986 */ /* 0x000ff4000c101124 */
[----:B------:R-:W-:-:S05]  /*7200*/  @!P6 IMAD R81, R64, R22, RZ ;  /* 0x000000164051e224 */ /* 0x000fca00078e02ff */
[----:B------:R-:W-:Y:S01]  /*7210*/  @!P6 STG.E.U8 desc[UR36][R12.64+0x10], R81 ;  /* 0x000010510c00e986 */ /* 0x000fe2000c101124 */
[----:B------:R-:W-:-:S13]  /*7220*/  ISETP.LT.OR P6, PT, R3, 0x12, !P4 ;  /* 0x000000120300780c */ /* 0x000fda00067c1670 */
[----:B------:R-:W-:-:S05]  /*7230*/  @!P6 IMAD R65, R65, R22, RZ ;  /* 0x000000164141e224 */ /* 0x000fca00078e02ff */
[----:B------:R-:W-:Y:S01]  /*7240*/  @!P6 STG.E.U8 desc[UR36][R12.64+0x11], R65 ;  /* 0x000011410c00e986 */ /* 0x000fe2000c101124 */
[----:B------:R-:W-:-:S13]  /*7250*/  ISETP.LT.OR P6, PT, R3, 0x11, !P3 ;  /* 0x000000110300780c */ /* 0x000fda0005fc1670 */
[----:B0-----:R-:W-:-:S05]  /*7260*/  @!P6 IMAD R15, R66, R22, RZ ;  /* 0x00000016420fe224 */ /* 0x001fca00078e02ff */
[----:B------:R0:W-:Y:S01]  /*7270*/  @!P6 STG.E.U8 desc[UR36][R110.64+0x10], R15 ;  /* 0x0000100f6e00e986 */ /* 0x0001e2000c101124 */
[----:B------:R-:W-:-:S13]  /*7280*/  ISETP.LT.OR P6, PT, R3, 0x12, !P3 ;  /* 0x000000120300780c */ /* 0x000fda0005fc1670 */
[----:B------:R-:W-:-:S05]  /*7290*/  @!P6 IMAD R67, R67, R22, RZ ;  /* 0x000000164343e224 */ /* 0x000fca00078e02ff */
[----:B------:R2:W-:Y:S01]  /*72a0*/  @!P6 STG.E.U8 desc[UR36][R110.64+0x11], R67 ;  /* 0x000011436e00e986 */ /* 0x0005e2000c101124 */
[----:B------:R-:W-:-:S13]  /*72b0*/  ISETP.LT.OR P6, PT, R3, 0x19, !P4 ;  /* 0x000000190300780c */ /* 0x000fda00067c1670 */
[----:B-1----:R-:W-:-:S05]  /*72c0*/  @!P6 IMAD R73, R68, R22, RZ ;  /* 0x000000164449e224 */ /* 0x002fca00078e02ff */
[----:B------:R-:W-:Y:S01]  /*72d0*/  @!P6 STG.E.U8 desc[UR36][R12.64+0x18], R73 ;  /* 0x000018490c00e986 */ /* 0x000fe2000c101124 */
[----:B------:R-:W-:-:S13]  /*72e0*/  ISETP.LT.OR P6, PT, R3, 0x1a, !P4 ;  /* 0x0000001a0300780c */ /* 0x000fda00067c1670 */
[----:B------:R-:W-:-:S05]  /*72f0*/  @!P6 IMAD R69, R69, R22, RZ ;  /* 0x000000164545e224 */ /* 0x000fca00078e02ff */
[----:B------:R1:W-:Y:S01]  /*7300*/  @!P6 STG.E.U8 desc[UR36][R12.64+0x19], R69 ;  /* 0x000019450c00e986 */ /* 0x0003e2000c101124 */
[----:B------:R-:W-:-:S13]  /*7310*/  ISETP.LT.OR P6, PT, R3, 0x19, !P3 ;  /* 0x000000190300780c */ /* 0x000fda0005fc1670 */
[----:B0-----:R-:W-:-:S05]  /*7320*/  @!P6 IMAD R15, R70, R22, RZ ;  /* 0x00000016460fe224 */ /* 0x001fca00078e02ff */
[----:B------:R0:W-:Y:S01]  /*7330*/  @!P6 STG.E.U8 desc[UR36][R110.64+0x18], R15 ;  /* 0x0000180f6e00e986 */ /* 0x0001e2000c101124 */
[----:B------:R-:W-:-:S13]  /*7340*/  ISETP.LT.OR P6, PT, R3, 0x1a, !P3 ;  /* 0x0000001a0300780c */ /* 0x000fda0005fc1670 */
[----:B------:R-:W-:-:S05]  /*7350*/  @!P6 IMAD R71, R71, R22, RZ ;  /* 0x000000164747e224 */ /* 0x000fca00078e02ff */
[----:B------:R3:W-:Y:S01]  /*7360*/  @!P6 STG.E.U8 desc[UR36][R110.64+0x19], R71 ;  /* 0x000019476e00e986 */ /* 0x0007e2000c101124 */
[----:B------:R-:W-:-:S13]  /*7370*/  ISETP.LT.OR P6, PT, R3, 0x11, !P2 ;  /* 0x000000110300780c */ /* 0x000fda00057c1670 */
[----:B------:R-:W-:-:S05]  /*7380*/  @!P6 IMAD R65, R56, R22, RZ ;  /* 0x000000163841e224 */ /* 0x000fca00078e02ff */
[----:B------:R4:W-:Y:S01]  /*7390*/  @!P6 STG.E.U8 desc[UR36][R108.64+0x10], R65 ;  /* 0x000010416c00e986 */ /* 0x0009e2000c101124 */
[----:B------:R-:W-:-:S13]  /*73a0*/  ISETP.LT.OR P6, PT, R3, 0x12, !P2 ;  /* 0x000000120300780c */ /* 0x000fda00057c1670 */
[----:B--2---:R-:W-:Y:S02]  /*73b0*/  @!P6 IMAD R67, R57, R22, RZ ;  /* 0x000000163943e224 */ /* 0x004fe400078e02ff */
[----:B------:R-:W-:Y:S02]  /*73c0*/  @!P6 IMAD.MOV.U32 R56, RZ, RZ, R108 ;  /* 0x000000ffff38e224 */ /* 0x000fe400078e006c */
[----:B------:R-:W-:-:S05]  /*73d0*/  @!P6 IMAD.MOV.U32 R57, RZ, RZ, R109 ;  /* 0x000000ffff39e224 */ /* 0x000fca00078e006d */
[----:B------:R2:W-:Y:S01]  /*73e0*/  @!P6 STG.E.U8 desc[UR36][R56.64+0x11], R67 ;  /* 0x000011433800e986 */ /* 0x0005e2000c101124 */
[----:B------:R-:W-:-:S13]  /*73f0*/  ISETP.LT.OR P6, PT, R3, 0x11, !P1 ;  /* 0x000000110300780c */ /* 0x000fda0004fc1670 */
[----:B------:R-:W-:Y:S01]  /*7400*/  @!P6 IADD3 R14, P0, R100, R108, RZ ;  /* 0x0000006c640ee210 */ /* 0x000fe20007f1e0ff */
[----:B-1----:R-:W-:-:S04]  /*7410*/  @!P6 IMAD R69, R58, R22, RZ ;  /* 0x000000163a45e224 */ /* 0x002fc800078e02ff */
[----:B0-----:R-:W-:-:S05]  /*7420*/  @!P6 IMAD.X R15, R109, 0x1, R97, P0 ;  /* 0x000000016d0fe824 */ /* 0x001fca00000e0661 */
[----:B------:R0:W-:Y:S01]  /*7430*/  @!P6 STG.E.U8 desc[UR36][R14.64+0x10], R69 ;  /* 0x000010450e00e986 */ /* 0x0001e2000c101124 */
[----:B------:R-:W-:-:S13]  /*7440*/  ISETP.LT.OR P6, PT, R3, 0x12, !P1 ;  /* 0x000000120300780c */ /* 0x000fda0004fc1670 */
[----:B------:R-:W-:Y:S01]  /*7450*/  @!P6 IADD3 R64, P0, R100, R108, RZ ;  /* 0x0000006c6440e210 */ /* 0x000fe20007f1e0ff */
[----:B---3--:R-:W-:-:S04]  /*7460*/  @!P6 IMAD R71, R59, R22, RZ ;  /* 0x000000163b47e224 */ /* 0x008fc800078e02ff */
[----:B----4-:R-:W-:-:S05]  /*7470*/  @!P6 IMAD.X R65, R109, 0x1, R97, P0 ;  /* 0x000000016d41e824 */ /* 0x010fca00000e0661 */
[----:B------:R-:W-:Y:S01]  /*7480*/  @!P6 STG.E.U8 desc[UR36][R64.64+0x11], R71 ;  /* 0x000011474000e986 */ /* 0x000fe2000c101124 */
[----:B------:R-:W-:-:S13]  /*7490*/  ISETP.LT.OR P6, PT, R3, 0x19, !P2 ;  /* 0x000000190300780c */ /* 0x000fda00057c1670 */
[----:B--2---:R-:W-:Y:S02]  /*74a0*/  @!P6 IMAD R57, R60, R22, RZ ;  /* 0x000000163c39e224 */ /* 0x004fe400078e02ff */
[----:B0-----:R-:W-:Y:S02]  /*74b0*/  @!P6 IMAD.MOV.U32 R14, RZ, RZ, R108 ;  /* 0x000000ffff0ee224 */ /* 0x001fe400078e006c */
[----:B------:R-:W-:-:S05]  /*74c0*/  @!P6 IMAD.MOV.U32 R15, RZ, RZ, R109 ;  /* 0x000000ffff0fe224 */ /* 0x000fca00078e006d */
[----:B------:R0:W-:Y:S01]  /*74d0*/  @!P6 STG.E.U8 desc[UR36][R14.64+0x18], R57 ;  /* 0x000018390e00e986 */ /* 0x0001e2000c101124 */
[----:B------:R-:W-:-:S13]  /*74e0*/  ISETP.LT.OR P6, PT, R3, 0x1a, !P2 ;  /* 0x0000001a0300780c */ /* 0x000fda00057c1670 */
[----:B------:R-:W-:Y:S02]  /*74f0*/  @!P6 IMAD R67, R61, R22, RZ ;  /* 0x000000163d43e224 */ /* 0x000fe400078e02ff */
[----:B0-----:R-:W-:Y:S02]  /*7500*/  @!P6 IMAD.MOV.U32 R14, RZ, RZ, R108 ;  /* 0x000000ffff0ee224 */ /* 0x001fe400078e006c */
[----:B------:R-:W-:-:S05]  /*7510*/  @!P6 IMAD.MOV.U32 R15, RZ, RZ, R109 ;  /* 0x000000ffff0fe224 */ /* 0x000fca00078e006d */
[----:B------:R-:W-:Y:S01]  /*7520*/  @!P6 STG.E.U8 desc[UR36][R14.64+0x19], R67 ;  /* 0x000019430e00e986 */ /* 0x000fe2000c101124 */
[----:B------:R-:W-:-:S13]  /*7530*/  ISETP.LT.OR P6, PT, R3, 0x19, !P1 ;  /* 0x000000190300780c */ /* 0x000fda0004fc1670 */
[----:B------:R-:W-:Y:S01]  /*7540*/  @!P6 IADD3 R58, P0, R100, R108, RZ ;  /* 0x0000006c643ae210 */ /* 0x000fe20007f1e0ff */
[----:B------:R-:W-:-:S04]  /*7550*/  @!P6 IMAD R65, R62, R22, RZ ;  /* 0x000000163e41e224 */ /* 0x000fc800078e02ff */
[----:B------:R-:W-:-:S05]  /*7560*/  @!P6 IMAD.X R59, R109, 0x1, R97, P0 ;  /* 0x000000016d3be824 */ /* 0x000fca00000e0661 */
[----:B------:R0:W-:Y:S01]  /*7570*/  @!P6 STG.E.U8 desc[UR36][R58.64+0x18], R65 ;  /* 0x000018413a00e986 */ /* 0x0001e2000c101124 */
[----:B------:R-:W-:Y:S01]  /*7580*/  ISETP.LT.OR P6, PT, R3, 0x1a, !P1 ;  /* 0x0000001a0300780c */ /* 0x000fe20004fc1670 */
[----:B0-----:R-:W-:-:S12]  /*7590*/  @!P5 IMAD R59, R50, R22, RZ ;  /* 0x00000016323bd224 */ /* 0x001fd800078e02ff */
[----:B------:R-:W-:Y:S01]  /*75a0*/  @!P6 IADD3 R60, P0, R100, R108, RZ ;  /* 0x0000006c643ce210 */ /* 0x000fe20007f1e0ff */
[----:B------:R-:W-:-:S04]  /*75b0*/  @!P6 IMAD R63, R63, R22, RZ ;  /* 0x000000163f3fe224 */ /* 0x000fc800078e02ff */
[----:B------:R-:W-:Y:S01]  /*75c0*/  @!P6 IMAD.X R61, R109, 0x1, R97, P0 ;  /* 0x000000016d3de824 */ /* 0x000fe200000e0661 */
[----:B------:R-:W-:-:S04]  /*75d0*/  ISETP.NE.AND P0, PT, R74, RZ, PT ;  /* 0x000000ff4a00720c */ /* 0x000fc80003f05270 */
[----:B------:R0:W-:Y:S01]  /*75e0*/  @!P6 STG.E.U8 desc[UR36][R60.64+0x19], R63 ;  /* 0x0000193f3c00e986 */ /* 0x0001e2000c101124 */
[----:B------:R-:W-:-:S05]  /*75f0*/  IADD3 R56, P6, R99, R108, RZ ;  /* 0x0000006c63387210 */ /* 0x000fca0007fde0ff */
[----:B------:R-:W-:Y:S01]  /*7600*/  IMAD.X R57, R109, 0x1, R96, P6 ;  /* 0x000000016d397824 */ /* 0x000fe200030e0660 */
[----:B------:R-:W-:-:S13]  /*7610*/  ISETP.LT.OR P6, PT, R3, 0x11, !P0 ;  /* 0x000000110300780c */ /* 0x000fda00047c1670 */
[----:B------:R-:W-:-:S05]  /*7620*/  @!P6 IMAD R67, R48, R22, RZ ;  /* 0x000000163043e224 */ /* 0x000fca00078e02ff */
[----:B------:R-:W-:Y:S01]  /*7630*/  @!P6 STG.E.U8 desc[UR36][R56.64+0x10], R67 ;  /* 0x000010433800e986 */ /* 0x000fe2000c101124 */
[----:B------:R-:W-:-:S13]  /*7640*/  ISETP.LT.OR P6, PT, R3, 0x12, !P0 ;  /* 0x000000120300780c */ /* 0x000fda00047c1670 */
[----:B------:R-:W-:-:S05]  /*7650*/  @!P6 IMAD R49, R49, R22, RZ ;  /* 0x000000163131e224 */ /* 0x000fca00078e02ff */
[----:B------:R1:W-:Y:S01]  /*7660*/  @!P6 STG.E.U8 desc[UR36][R56.64+0x11], R49 ;  /* 0x000011313800e986 */ /* 0x0003e2000c101124 */
[----:B------:R-:W-:-:S05]  /*7670*/  @!P5 IADD3 R14, P6, R100, R56, RZ ;  /* 0x00000038640ed210 */ /* 0x000fca0007fde0ff */
[----:B------:R-:W-:Y:S01]  /*7680*/  @!P5 IMAD.X R15, R97, 0x1, R57, P6 ;  /* 0x00000001610fd824 */ /* 0x000fe200030e0639 */
[----:B------:R-:W-:-:S04]  /*7690*/  ISETP.NE.AND P6, PT, R120, RZ, PT ;  /* 0x000000ff7800720c */ /* 0x000fc80003fc5270 */
[----:B------:R2:W-:Y:S01]  /*76a0*/  @!P5 STG.E.U8 desc[UR36][R14.64+0x10], R59 ;  /* 0x0000103b0e00d986 */ /* 0x0005e2000c101124 */
[----:B------:R-:W-:-:S08]  /*76b0*/  ISETP.NE.AND P5, PT, R118, RZ, PT ;  /* 0x000000ff7600720c */ /* 0x000fd00003fa5270 */
[----:B------:R-:W-:-:S05]  /*76c0*/  @!P6 IMAD R55, R55, R22, RZ ;  /* 0x000000163737e224 */ /* 0x000fca00078e02ff */
[----:B------:R-:W-:-:S05]  /*76d0*/  @!P5 IMAD R51, R51, R22, RZ ;  /* 0x000000163333d224 */ /* 0x000fca00078e02ff */
[----:B------:R3:W-:Y:S01]  /*76e0*/  @!P5 STG.E.U8 desc[UR36][R106.64+0x11], R51 ;  /* 0x000011336a00d986 */ /* 0x0007e2000c101124 */
[----:B------:R-:W-:-:S13]  /*76f0*/  ISETP.LT.OR P5, PT, R3, 0x19, !P0 ;  /* 0x000000190300780c */ /* 0x000fda00047a1670 */
[----:B0-----:R-:W-:-:S05]  /*7700*/  @!P5 IMAD R61, R52, R22, RZ ;  /* 0x00000016343dd224 */ /* 0x001fca00078e02ff */
[----:B------:R-:W-:Y:S01]  /*7710*/  @!P5 STG.E.U8 desc[UR36][R56.64+0x18], R61 ;  /* 0x0000183d3800d986 */ /* 0x000fe2000c101124 */
[----:B------:R-:W-:-:S13]  /*7720*/  ISETP.LT.OR P5, PT, R3, 0x1a, !P0 ;  /* 0x0000001a0300780c */ /* 0x000fda00047a1670 */
[----:B------:R-:W-:-:S05]  /*7730*/  @!P5 IMAD R53, R53, R22, RZ ;  /* 0x000000163535d224 */ /* 0x000fca00078e02ff */
[----:B------:R-:W-:Y:S01]  /*7740*/  @!P5 STG.E.U8 desc[UR36][R56.64+0x19], R53 ;  /* 0x000019353800d986 */ /* 0x000fe2000c101124 */
[----:B------:R-:W-:-:S13]  /*7750*/  ISETP.NE.AND P5, PT, R119, RZ, PT ;  /* 0x000000ff7700720c */ /* 0x000fda0003fa5270 */
[----:B-1----:R-:W-:-:S05]  /*7760*/  @!P5 IMAD R49, R54, R22, RZ ;  /* 0x000000163631d224 */ /* 0x002fca00078e02ff */
[----:B------:R-:W-:Y:S01]  /*7770*/  @!P5 STG.E.U8 desc[UR36][R104.64+0x18], R49 ;  /* 0x000018316800d986 */ /* 0x000fe2000c101124 */
[----:B------:R-:W-:-:S03]  /*7780*/  ISETP.LT.OR P5, PT, R3, 0x21, !P4 ;  /* 0x000000210300780c */ /* 0x000fc600067a1670 */
[----:B------:R-:W-:Y:S01]  /*7790*/  @!P6 STG.E.U8 desc[UR36][R20.64+0x19], R55 ;  /* 0x000019371400e986 */ /* 0x000fe2000c101124 */
[----:B------:R-:W-:-:S09]  /*77a0*/  ISETP.NE.AND P6, PT, R122, RZ, PT ;  /* 0x000000ff7a00720c */ /* 0x000fd20003fc5270 */
[----:B--2---:R-:W-:-:S04]  /*77b0*/  @!P5 IMAD R15, R40, R22, RZ ;  /* 0x00000016280fd224 */ /* 0x004fc800078e02ff */
[----:B------:R-:W-:Y:S01]  /*77c0*/  @!P6 IMAD R31, R31, R22, RZ ;  /* 0x000000161f1fe224 */ /* 0x000fe200078e02ff */
[----:B------:R0:W-:Y:S01]  /*77d0*/  @!P5 STG.E.U8 desc[UR36][R12.64+0x20], R15 ;  /* 0x0000200f0c00d986 */ /* 0x0001e2000c101124 */
[----:B------:R-:W-:-:S13]  /*77e0*/  ISETP.LT.OR P5, PT, R3, 0x22, !P4 ;  /* 0x000000220300780c */ /* 0x000fda00067a1670 */
[----:B------:R-:W-:-:S05]  /*77f0*/  @!P5 IMAD R41, R41, R22, RZ ;  /* 0x000000162929d224 */ /* 0x000fca00078e02ff */
[----:B------:R1:W-:Y:S01]  /*7800*/  @!P5 STG.E.U8 desc[UR36][R12.64+0x21], R41 ;  /* 0x000021290c00d986 */ /* 0x0003e2000c101124 */
[----:B------:R-:W-:-:S13]  /*7810*/  ISETP.LT.OR P5, PT, R3, 0x21, !P3 ;  /* 0x000000210300780c */ /* 0x000fda0005fa1670 */
[----:B---3--:R-:W-:-:S05]  /*7820*/  @!P5 IMAD R51, R42, R22, RZ ;  /* 0x000000162a33d224 */ /* 0x008fca00078e02ff */
[----:B------:R-:W-:Y:S01]  /*7830*/  @!P5 STG.E.U8 desc[UR36][R110.64+0x20], R51 ;  /* 0x000020336e00d986 */ /* 0x000fe2000c101124 */
[----:B------:R-:W-:-:S13]  /*7840*/  ISETP.LT.OR P5, PT, R3, 0x22, !P3 ;  /* 0x000000220300780c */ /* 0x000fda0005fa1670 */
[----:B------:R-:W-:-:S05]  /*7850*/  @!P5 IMAD R43, R43, R22, RZ ;  /* 0x000000162b2bd224 */ /* 0x000fca00078e02ff */
[----:B------:R-:W-:Y:S01]  /*7860*/  @!P5 STG.E.U8 desc[UR36][R110.64+0x21], R43 ;  /* 0x0000212b6e00d986 */ /* 0x000fe2000c101124 */
[C---:B------:R-:W-:Y:S02]  /*7870*/  ISETP.LT.OR P5, PT, R3.reuse, 0x29, !P4 ;  /* 0x000000290300780c */ /* 0x040fe400067a1670 */
[----:B------:R-:W-:-:S11]  /*7880*/  ISETP.LT.OR P4, PT, R3, 0x2a, !P4 ;  /* 0x0000002a0300780c */ /* 0x000fd60006781670 */
[-C--:B0-----:R-:W-:Y:S02]  /*7890*/  @!P5 IMAD R15, R44, R22.reuse, RZ ;  /* 0x000000162c0fd224 */ /* 0x081fe400078e02ff */
[----:B------:R-:W-:-:S03]  /*78a0*/  @!P4 IMAD R45, R45, R22, RZ ;  /* 0x000000162d2dc224 */ /* 0x000fc600078e02ff */
[----:B------:R-:W-:Y:S01]  /*78b0*/  @!P5 STG.E.U8 desc[UR36][R12.64+0x28], R15 ;  /* 0x0000280f0c00d986 */ /* 0x000fe2000c101124 */
[----:B------:R-:W-:-:S03]  /*78c0*/  ISETP.NE.AND P5, PT, R121, RZ, PT ;  /* 0x000000ff7900720c */ /* 0x000fc60003fa5270 */
[----:B------:R0:W-:Y:S01]  /*78d0*/  @!P4 STG.E.U8 desc[UR36][R12.64+0x29], R45 ;  /* 0x0000292d0c00c986 */ /* 0x0001e2000c101124 */
[C---:B------:R-:W-:Y:S02]  /*78e0*/  ISETP.LT.OR P4, PT, R3.reuse, 0x29, !P3 ;  /* 0x000000290300780c */ /* 0x040fe40005f81670 */
[----:B------:R-:W-:-:S11]  /*78f0*/  ISETP.LT.OR P3, PT, R3, 0x2a, !P3 ;  /* 0x0000002a0300780c */ /* 0x000fd60005f61670 */
[-C--:B------:R-:W-:Y:S02]  /*7900*/  @!P4 IMAD R21, R46, R22.reuse, RZ ;  /* 0x000000162e15c224 */ /* 0x080fe400078e02ff */
[----:B------:R-:W-:-:S03]  /*7910*/  @!P3 IMAD R47, R47, R22, RZ ;  /* 0x000000162f2fb224 */ /* 0x000fc600078e02ff */
[----:B------:R-:W-:Y:S04]  /*7920*/  @!P4 STG.E.U8 desc[UR36][R110.64+0x28], R21 ;  /* 0x000028156e00c986 */ /* 0x000fe8000c101124 */
[----:B------:R-:W-:Y:S01]  /*7930*/  @!P3 STG.E.U8 desc[UR36][R110.64+0x29], R47 ;  /* 0x0000292f6e00b986 */ /* 0x000fe2000c101124 */
[----:B------:R-:W-:-:S13]  /*7940*/  ISETP.LT.OR P3, PT, R3, 0x21, !P2 ;  /* 0x000000210300780c */ /* 0x000fda0005761670 */
[----:B-1----:R-:W-:Y:S02]  /*7950*/  @!P3 IMAD R41, R32, R22, RZ ;  /* 0x000000162029b224 */ /* 0x002fe400078e02ff */
[----:B0-----:R-:W-:Y:S02]  /*7960*/  @!P3 IMAD.MOV.U32 R12, RZ, RZ, R108 ;  /* 0x000000ffff0cb224 */ /* 0x001fe400078e006c */
        /* <DEDUP_REMOVED lines=15> */
[----:B------:R-:W-:Y:S01]  /*7a60*/  @!P3 IMAD.X R21, R109, 0x1, R97, P4 ;  /* 0x000000016d15b824 */ /* 0x000fe200020e0661 */
[----:B------:R-:W-:-:S04]  /*7a70*/  ISETP.NE.AND P4, PT, R117, RZ, PT ;  /* 0x000000ff7500720c */ /* 0x000fc80003f85270 */
[----:B------:R-:W-:Y:S01]  /*7a80*/  @!P3 STG.E.U8 desc[UR36][R20.64+0x21], R35 ;  /* 0x000021231400b986 */ /* 0x000fe2000c101124 */
[C---:B------:R-:W-:Y:S02]  /*7a90*/  ISETP.LT.OR P3, PT, R3.reuse, 0x29, !P2 ;  /* 0x000000290300780c */ /* 0x040fe40005761670 */
[----:B------:R-:W-:-:S06]  /*7aa0*/  ISETP.LT.OR P2, PT, R3, 0x2a, !P2 ;  /* 0x0000002a0300780c */ /* 0x000fcc0005741670 */
[----:B------:R-:W-:-:S05]  /*7ab0*/  @!P4 IMAD R27, R27, R22, RZ ;  /* 0x000000161b1bc224 */ /* 0x000fca00078e02ff */
[-C--:B0-----:R-:W-:Y:S02]  /*7ac0*/  @!P3 IMAD R33, R36, R22.reuse, RZ ;  /* 0x000000162421b224 */ /* 0x081fe400078e02ff */
[----:B------:R-:W-:Y:S02]  /*7ad0*/  @!P3 IMAD.MOV.U32 R12, RZ, RZ, R108 ;  /* 0x000000ffff0cb224 */ /* 0x000fe400078e006c */
[----:B------:R-:W-:Y:S02]  /*7ae0*/  @!P3 IMAD.MOV.U32 R13, RZ, RZ, R109 ;  /* 0x000000ffff0db224 */ /* 0x000fe400078e006d */
[----:B------:R-:W-:-:S03]  /*7af0*/  @!P2 IMAD R37, R37, R22, RZ ;  /* 0x000000162525a224 */ /* 0x000fc600078e02ff */
[----:B------:R0:W-:Y:S02]  /*7b00*/  @!P3 STG.E.U8 desc[UR36][R12.64+0x28], R33 ;  /* 0x000028210c00b986 */ /* 0x0001e4000c101124 */
[----:B0-----:R-:W-:Y:S02]  /*7b10*/  @!P2 IMAD.MOV.U32 R12, RZ, RZ, R108 ;  /* 0x000000ffff0ca224 */ /* 0x001fe400078e006c */
[----:B------:R-:W-:-:S05]  /*7b20*/  @!P2 IMAD.MOV.U32 R13, RZ, RZ, R109 ;  /* 0x000000ffff0da224 */ /* 0x000fca00078e006d */
[----:B------:R-:W-:Y:S01]  /*7b30*/  @!P2 STG.E.U8 desc[UR36][R12.64+0x29], R37 ;  /* 0x000029250c00a986 */ /* 0x000fe2000c101124 */
[C---:B------:R-:W-:Y:S02]  /*7b40*/  ISETP.LT.OR P2, PT, R3.reuse, 0x29, !P1 ;  /* 0x000000290300780c */ /* 0x040fe40004f41670 */
[----:B------:R-:W-:-:S11]  /*7b50*/  ISETP.LT.OR P1, PT, R3, 0x2a, !P1 ;  /* 0x0000002a0300780c */ /* 0x000fd60004f21670 */
[----:B------:R-:W-:Y:S01]  /*7b60*/  @!P2 IADD3 R14, P3, R100, R108, RZ ;  /* 0x0000006c640ea210 */ /* 0x000fe20007f7e0ff */
[-C--:B------:R-:W-:Y:S02]  /*7b70*/  @!P2 IMAD R21, R38, R22.reuse, RZ ;  /* 0x000000162615a224 */ /* 0x080fe400078e02ff */
[----:B------:R-:W-:Y:S02]  /*7b80*/  @!P1 IMAD R39, R39, R22, RZ ;  /* 0x0000001627279224 */ /* 0x000fe400078e02ff */
[----:B------:R-:W-:Y:S01]  /*7b90*/  @!P2 IMAD.X R15, R109, 0x1, R97, P3 ;  /* 0x000000016d0fa824 */ /* 0x000fe200018e0661 */
[----:B------:R-:W-:-:S04]  /*7ba0*/  ISETP.NE.AND P3, PT, R116, RZ, PT ;  /* 0x000000ff7400720c */ /* 0x000fc80003f65270 */
[----:B------:R0:W-:Y:S01]  /*7bb0*/  @!P2 STG.E.U8 desc[UR36][R14.64+0x28], R21 ;  /* 0x000028150e00a986 */ /* 0x0001e2000c101124 */
[----:B------:R-:W-:-:S05]  /*7bc0*/  @!P1 IADD3 R108, P2, R100, R108, RZ ;  /* 0x0000006c646c9210 */ /* 0x000fca0007f5e0ff */
[----:B------:R-:W-:-:S05]  /*7bd0*/  @!P1 IMAD.X R109, R109, 0x1, R97, P2 ;  /* 0x000000016d6d9824 */ /* 0x000fca00010e0661 */
[----:B------:R1:W-:Y:S01]  /*7be0*/  @!P1 STG.E.U8 desc[UR36][R108.64+0x29], R39 ;  /* 0x000029276c009986 */ /* 0x0003e2000c101124 */
[----:B------:R-:W-:Y:S01]  /*7bf0*/  ISETP.LT.OR P1, PT, R3, 0x21, !P0 ;  /* 0x000000210300780c */ /* 0x000fe20004721670 */
[----:B0-----:R-:W-:-:S12]  /*7c00*/  @!P5 IMAD R21, R30, R22, RZ ;  /* 0x000000161e15d224 */ /* 0x001fd800078e02ff */
[----:B------:R-:W-:-:S05]  /*7c10*/  @!P1 IMAD R13, R24, R22, RZ ;  /* 0x00000016180d9224 */ /* 0x000fca00078e02ff */
[----:B------:R1:W-:Y:S01]  /*7c20*/  @!P1 STG.E.U8 desc[UR36][R56.64+0x20], R13 ;  /* 0x0000200d38009986 */ /* 0x0003e2000c101124 */
[----:B------:R-:W-:-:S13]  /*7c30*/  ISETP.LT.OR P1, PT, R3, 0x22, !P0 ;  /* 0x000000220300780c */ /* 0x000fda0004721670 */
[----:B------:R-:W-:-:S05]  /*7c40*/  @!P1 IMAD R25, R25, R22, RZ ;  /* 0x0000001619199224 */ /* 0x000fca00078e02ff */
[----:B------:R1:W-:Y:S01]  /*7c50*/  @!P1 STG.E.U8 desc[UR36][R56.64+0x21], R25 ;  /* 0x0000211938009986 */ /* 0x0003e2000c101124 */
[C---:B------:R-:W-:Y:S02]  /*7c60*/  ISETP.LT.OR P1, PT, R3.reuse, 0x29, !P0 ;  /* 0x000000290300780c */ /* 0x040fe40004721670 */
[----:B------:R-:W-:Y:S01]  /*7c70*/  ISETP.LT.OR P0, PT, R3, 0x2a, !P0 ;  /* 0x0000002a0300780c */ /* 0x000fe20004701670 */
[----:B------:R-:W-:-:S05]  /*7c80*/  @!P3 IMAD R3, R26, R22, RZ ;  /* 0x000000161a03b224 */ /* 0x000fca00078e02ff */
[----:B------:R1:W-:Y:S04]  /*7c90*/  @!P3 STG.E.U8 desc[UR36][R4.64+0x20], R3 ;  /* 0x000020030400b986 */ /* 0x0003e8000c101124 */
[----:B------:R1:W-:Y:S01]  /*7ca0*/  @!P4 STG.E.U8 desc[UR36][R10.64+0x21], R27 ;  /* 0x0000211b0a00c986 */ /* 0x0003e2000c101124 */
[-C--:B------:R-:W-:Y:S02]  /*7cb0*/  @!P1 IMAD R15, R28, R22.reuse, RZ ;  /* 0x000000161c0f9224 */ /* 0x080fe400078e02ff */
[----:B------:R-:W-:-:S03]  /*7cc0*/  @!P0 IMAD R29, R29, R22, RZ ;  /* 0x000000161d1d8224 */ /* 0x000fc600078e02ff */
[----:B------:R1:W-:Y:S04]  /*7cd0*/  @!P1 STG.E.U8 desc[UR36][R56.64+0x28], R15 ;  /* 0x0000280f38009986 */ /* 0x0003e8000c101124 */
[----:B------:R1:W-:Y:S04]  /*7ce0*/  @!P0 STG.E.U8 desc[UR36][R56.64+0x29], R29 ;  /* 0x0000291d38008986 */ /* 0x0003e8000c101124 */
[----:B------:R1:W-:Y:S04]  /*7cf0*/  @!P5 STG.E.U8 desc[UR36][R8.64+0x28], R21 ;  /* 0x000028150800d986 */ /* 0x0003e8000c101124 */
[----:B------:R1:W-:Y:S02]  /*7d00*/  @!P6 STG.E.U8 desc[UR36][R6.64+0x29], R31 ;  /* 0x0000291f0600e986 */ /* 0x0003e4000c101124 */
.L_x_174:
[----:B------:R-:W-:Y:S05]  /*7d10*/  BSYNC B0 ;  /* 0x0000000000007941 */ /* 0x000fea0003800000 */
.L_x_28:
[----:B------:R-:W-:Y:S01]  /*7d20*/  ULDC UR4, c[0x0][0xc] ;  /* 0x0000030000047ab9 */ /* 0x000fe20000000800 */
[----:B------:R-:W-:Y:S01]  /*7d30*/  ULDC UR5, c[0x0][0x10] ;  /* 0x0000040000057ab9 */ /* 0x000fe20000000800 */
[----:B-1----:R-:W1:Y:S01]  /*7d40*/  LDC R3, c[0x0][0x14] ;  /* 0x00000500ff037b82 */ /* 0x002e620000000800 */
[----:B------:R-:W-:Y:S01]  /*7d50*/  UIMAD.WIDE.U32 UR4, UR4, UR5, URZ ;  /* 0x00000005040472a5 */ /* 0x000fe2000f8e003f */
[----:B------:R-:W-:Y:S02]  /*7d60*/  IMAD.MOV.U32 R105, RZ, RZ, -0x1 ;  /* 0xffffffffff697424 */ /* 0x000fe400078e00ff */
[----:B------:R-:W-:-:S03]  /*7d70*/  IMAD.MOV.U32 R103, RZ, RZ, -0x1 ;  /* 0xffffffffff677424 */ /* 0x000fc600078e00ff */
[----:B-1----:R-:W-:-:S04]  /*7d80*/  IMAD.WIDE.U32 R16, R3, UR4, R16 ;  /* 0x0000000403107c25 */ /* 0x002fc8000f8e0010 */
[----:B------:R-:W-:Y:S01]  /*7d90*/  IMAD R3, R3, UR5, RZ ;  /* 0x0000000503037c24 */ /* 0x000fe2000f8e02ff */
[----:B------:R-:W-:Y:S02]  /*7da0*/  ULDC.64 UR4, c[0x0][0x650] ;  /* 0x0001940000047ab9 */ /* 0x000fe40000000a00 */
[----:B------:R-:W-:Y:S01]  /*7db0*/  ISETP.GE.U32.AND P0, PT, R16, UR4, PT ;  /* 0x0000000410007c0c */ /* 0x000fe2000bf06070 */
[--C-:B------:R-:W-:Y:S01]  /*7dc0*/  IMAD.IADD R17, R17, 0x1, R3.reuse ;  /* 0x0000000111117824 */ /* 0x100fe200078e0203 */
[----:B------:R-:W-:-:S04]  /*7dd0*/  PRMT R3, RZ, 0x7610, R3 ;  /* 0x00007610ff037816 */ /* 0x000fc80000000003 */
[----:B------:R-:W-:-:S13]  /*7de0*/  ISETP.GE.U32.AND.EX P0, PT, R17, UR5, PT, P0 ;  /* 0x0000000511007c0c */ /* 0x000fda000bf06100 */
[----:B------:R-:W-:Y:S05]  /*7df0*/  @P0 BRA `(.L_x_175) ;  /* 0x0000000400640947 */ /* 0x000fea0003800000 */
[----:B------:R-:W1:Y:S01]  /*7e00*/  S2R R12, SR_CTAID.X ;  /* 0x00000000000c7919 */ /* 0x000e620000002500 */
[----:B------:R-:W0:Y:S01]  /*7e10*/  LDC.64 R10, c[0x0][0x628] ;  /* 0x00018a00ff0a7b82 */ /* 0x000e220000000a00 */
[----:B------:R-:W-:Y:S01]  /*7e20*/  ULDC UR4, c[0x0][0x150] ;  /* 0x0000540000047ab9 */ /* 0x000fe20000000800 */
[----:B------:R-:W-:Y:S01]  /*7e30*/  IMAD.MOV.U32 R8, RZ, RZ, R16 ;  /* 0x000000ffff087224 */ /* 0x000fe200078e0010 */
[----:B------:R-:W0:Y:S01]  /*7e40*/  S2R R24, SR_CTAID.Y ;  /* 0x0000000000187919 */ /* 0x000e220000002600 */
[----:B------:R-:W-:-:S04]  /*7e50*/  IMAD.MOV.U32 R9, RZ, RZ, R17 ;  /* 0x000000ffff097224 */ /* 0x000fc800078e0011 */
[----:B---3--:R-:W3:Y:S08]  /*7e60*/  LDC R21, c[0x0][0x144] ;  /* 0x00005100ff157b82 */ /* 0x008ef00000000800 */
[----:B------:R-:W3:Y:S08]  /*7e70*/  LDC R0, c[0x0][0x630] ;  /* 0x00018c00ff007b82 */ /* 0x000ef00000000800 */
[----:B--2---:R-:W2:Y:S01]  /*7e80*/  LDC.64 R14, c[0x0][0x620] ;  /* 0x00018800ff0e7b82 */ /* 0x004ea20000000a00 */
[----:B0-----:R-:W-:-:S04]  /*7e90*/  ISETP.NE.U32.AND P0, PT, R10, RZ, PT ;  /* 0x000000ff0a00720c */ /* 0x001fc80003f05070 */
[----:B------:R-:W-:Y:S02]  /*7ea0*/  ISETP.NE.AND.EX P0, PT, R11, RZ, PT, P0 ;  /* 0x000000ff0b00720c */ /* 0x000fe40003f05300 */
[----:B-1----:R-:W-:-:S05]  /*7eb0*/  I2FP.F32.U32 R3, R12 ;  /* 0x0000000c00037245 */ /* 0x002fca0000201000 */
[----:B------:R-:W-:-:S04]  /*7ec0*/  FMUL R3, R3, UR4 ;  /* 0x0000000403037c20 */ /* 0x000fc80008400000 */
[----:B------:R0:W1:Y:S02]  /*7ed0*/  F2I.U32.TRUNC.NTZ R20, R3 ;  /* 0x0000000300147305 */ /* 0x000064000020f000 */
[----:B---3--:R-:W-:Y:S05]  /*7ee0*/  @!P0 BRA `(.L_x_176) ;  /* 0x0000000000288947 */ /* 0x008fea0003800000 */
[----:B0-----:R-:W0:Y:S02]  /*7ef0*/  LDC R3, c[0x0][0x634] ;  /* 0x00018d00ff037b82 */ /* 0x001e240000000800 */
        /* <DEDUP_REMOVED lines=9> */
.L_x_176:
[----:B----4-:R-:W3:Y:S01]  /*7f90*/  LDC.64 R28, c[0x0][0x640] ;  /* 0x00019000ff1c7b82 */ /* 0x010ee20000000a00 */
[-CC-:B------:R-:W-:Y:S01]  /*7fa0*/  SHF.R.U64 R103, R8, R0.reuse, R9.reuse ;  /* 0x0000000008677219 */ /* 0x180fe20000001209 */
[----:B-1----:R-:W-:Y:S01]  /*7fb0*/  IMAD.MOV R20, RZ, RZ, -R20 ;  /* 0x000000ffff147224 */ /* 0x002fe200078e0a14 */
[----:B------:R-:W-:Y:S01]  /*7fc0*/  SHF.R.U32.HI R0, RZ, R0, R9 ;  /* 0x00000000ff007219 */ /* 0x000fe20000011609 */
[----:B------:R-:W-:Y:S01]  /*7fd0*/  ULDC UR4, c[0x0][0x154] ;  /* 0x0000550000047ab9 */ /* 0x000fe20000000800 */
[----:B0-----:R-:W-:Y:S01]  /*7fe0*/  IADD3 R3, P0, RZ, -R103, RZ ;  /* 0x80000067ff037210 */ /* 0x001fe20007f1e0ff */
[----:B------:R-:W-:Y:S02]  /*7ff0*/  IMAD R21, R21, R20, R12 ;  /* 0x0000001415157224 */ /* 0x000fe400078e020c */
[----:B------:R-:W0:Y:S01]  /*8000*/  LDC R6, c[0x0][0x618] ;  /* 0x00018600ff067b82 */ /* 0x000e220000000800 */
[----:B------:R-:W-:Y:S02]  /*8010*/  IMAD.MOV.U32 R7, RZ, RZ, 0x1 ;  /* 0x00000001ff077424 */ /* 0x000fe400078e00ff */
[----:B------:R-:W-:-:S04]  /*8020*/  IMAD.X R5, RZ, RZ, ~R0, P0 ;  /* 0x000000ffff057224 */ /* 0x000fc800000e0e00 */
[-C--:B--2---:R-:W-:Y:S01]  /*8030*/  IMAD R0, R5, R14.reuse, RZ ;  /* 0x0000000e05007224 */ /* 0x084fe200078e02ff */
[----:B------:R-:W1:Y:S01]  /*8040*/  LDC R8, c[0x0][0x608] ;  /* 0x00018200ff087b82 */ /* 0x000e620000000800 */
[----:B------:R-:W-:-:S04]  /*8050*/  IMAD.WIDE.U32 R4, R3, R14, R16 ;  /* 0x0000000e03047225 */ /* 0x000fc800078e0010 */
[----:B------:R-:W-:Y:S01]  /*8060*/  IMAD R3, R3, R15, R0 ;  /* 0x0000000f03037224 */ /* 0x000fe200078e0200 */
[----:B------:R-:W-:Y:S02]  /*8070*/  I2FP.F32.U32 R0, R24 ;  /* 0x0000001800007245 */ /* 0x000fe40000201000 */
[----:B------:R-:W2:Y:S01]  /*8080*/  LDC R26, c[0x0][0x658] ;  /* 0x00019600ff1a7b82 */ /* 0x000ea20000000800 */
[----:B------:R-:W-:Y:S01]  /*8090*/  IMAD.IADD R3, R5, 0x1, R3 ;  /* 0x0000000105037824 */ /* 0x000fe200078e0203 */
[----:B---3--:R-:W-:Y:S01]  /*80a0*/  ISETP.NE.U32.AND P0, PT, R28, RZ, PT ;  /* 0x000000ff1c00720c */ /* 0x008fe20003f05070 */
[----:B------:R-:W-:Y:S01]  /*80b0*/  FMUL R0, R0, UR4 ;  /* 0x0000000400007c20 */ /* 0x000fe20008400000 */
[----:B------:R-:W-:Y:S02]  /*80c0*/  IMAD.MOV.U32 R5, RZ, RZ, -0x1 ;  /* 0xffffffffff057424 */ /* 0x000fe400078e00ff */
[----:B------:R-:W-:Y:S01]  /*80d0*/  ISETP.NE.AND.EX P0, PT, R29, RZ, PT, P0 ;  /* 0x000000ff1d00720c */ /* 0x000fe20003f05300 */
[----:B------:R3:W4:Y:S01]  /*80e0*/  F2I.U32.TRUNC.NTZ R13, R0 ;  /* 0x00000000000d7305 */ /* 0x000722000020f000 */
[----:B------:R-:W3:Y:S01]  /*80f0*/  LDC R15, c[0x0][0x148] ;  /* 0x00005200ff0f7b82 */ /* 0x000ee20000000800 */
[----:B0-----:R-:W-:-:S02]  /*8100*/  SHF.R.U64 R12, R4, R6, R3 ;  /* 0x00000006040c7219 */ /* 0x001fc40000001203 */
[----:B------:R-:W-:-:S05]  /*8110*/  SHF.R.U32.HI R3, RZ, R6, R3 ;  /* 0x00000006ff037219 */ /* 0x000fca0000011603 */
[----:B------:R-:W0:Y:S01]  /*8120*/  LDC R20, c[0x0][0x600] ;  /* 0x00018000ff147b82 */ /* 0x000e220000000800 */
[-CC-:B-1----:R-:W-:Y:S02]  /*8130*/  SHF.R.U64 R10, R12, R8.reuse, R3.reuse ;  /* 0x000000080c0a7219 */ /* 0x182fe40000001203 */
[----:B------:R-:W-:-:S05]  /*8140*/  SHF.R.U32.HI R3, RZ, R8, R3 ;  /* 0x00000008ff037219 */ /* 0x000fca0000011603 */
[----:B------:R-:W1:Y:S01]  /*8150*/  LDC R27, c[0x0][0x648] ;  /* 0x00019200ff1b7b82 */ /* 0x000e620000000800 */
[-C--:B--2---:R-:W-:Y:S02]  /*8160*/  SHF.L.U32 R4, R5, R26.reuse, RZ ;  /* 0x0000001a05047219 */ /* 0x084fe400000006ff */
[-CC-:B------:R-:W-:Y:S02]  /*8170*/  SHF.R.U64 R14, R10, R26.reuse, R3.reuse ;  /* 0x0000001a0a0e7219 */ /* 0x180fe40000001203 */
[----:B------:R-:W-:Y:S02]  /*8180*/  SHF.R.U32.HI R5, RZ, R26, R3 ;  /* 0x0000001aff057219 */ /* 0x000fe40000011603 */
[----:B------:R-:W-:Y:S01]  /*8190*/  LOP3.LUT R25, RZ, R4, RZ, 0x33, !PT ;  /* 0x00000004ff197212 */ /* 0x000fe200078e33ff */
[----:B------:R-:W2:Y:S01]  /*81a0*/  LDC R30, c[0x0][0x638] ;  /* 0x00018e00ff1e7b82 */ /* 0x000ea20000000800 */
[----:B------:R-:W-:Y:S01]  /*81b0*/  SHF.L.U32 R26, R7, R26, RZ ;  /* 0x0000001a071a7219 */ /* 0x000fe200000006ff */
[----:B------:R-:W-:-:S06]  /*81c0*/  IMAD.MOV.U32 R4, RZ, RZ, R14 ;  /* 0x000000ffff047224 */ /* 0x000fcc00078e000e */
[----:B------:R-:W0:Y:S01]  /*81d0*/  LDC R31, c[0x0][0x610] ;  /* 0x00018400ff1f7b82 */ /* 0x000e220000000800 */
[----:B----4-:R-:W-:Y:S05]  /*81e0*/  @!P0 BRA `(.L_x_177) ;  /* 0x0000000000288947 */ /* 0x010fea0003800000 */
[----:B------:R-:W4:Y:S02]  /*81f0*/  LDC R3, c[0x0][0x64c] ;  /* 0x00019300ff037b82 */ /* 0x000f240000000800 */
[----:B----4-:R-:W-:-:S05]  /*8200*/  IADD3 R3, P0, R14, R3, RZ ;  /* 0x000000030e037210 */ /* 0x010fca0007f1e0ff */
        /* <DEDUP_REMOVED lines=8> */
.L_x_177:
[----:B------:R-:W-:Y:S01]  /*8290*/  ISETP.NE.AND P0, PT, R2, 0x1, PT ;  /* 0x000000010200780c */ /* 0x000fe20003f05270 */
[----:B0-----:R-:W-:Y:S01]  /*82a0*/  VIADD R7, R20, 0xffffffff ;  /* 0xffffffff14077836 */ /* 0x001fe20000000000 */
[----:B-1-3--:R-:W-:Y:S01]  /*82b0*/  SHF.R.U64 R0, R4, R27, R5 ;  /* 0x0000001b04007219 */ /* 0x00afe20000001205 */
[----:B------:R-:W-:Y:S01]  /*82c0*/  IMAD.MOV R13, RZ, RZ, -R13 ;  /* 0x000000ffff0d7224 */ /* 0x000fe200078e0a0d */
[----:B------:R-:W-:Y:S01]  /*82d0*/  LOP3.LUT R5, R10, R25, RZ, 0xc0, !PT ;  /* 0x000000190a057212 */ /* 0x000fe200078ec0ff */
[----:B------:R-:W-:Y:S01]  /*82e0*/  IMAD.MOV.U32 R4, RZ, RZ, 0x1 ;  /* 0x00000001ff047424 */ /* 0x000fe200078e00ff */
[----:B------:R-:W-:Y:S01]  /*82f0*/  LOP3.LUT R12, R12, R7, RZ, 0xc0, !PT ;  /* 0x000000070c0c7212 */ /* 0x000fe200078ec0ff */
[----:B------:R-:W-:Y:S02]  /*8300*/  IMAD.MOV R3, RZ, RZ, -R0 ;  /* 0x000000ffff037224 */ /* 0x000fe400078e0a00 */
[----:B------:R-:W-:Y:S02]  /*8310*/  IMAD R0, R26, R0, R5 ;  /* 0x000000001a007224 */ /* 0x000fe400078e0205 */
[----:B--2---:R-:W-:-:S02]  /*8320*/  IMAD R3, R3, R30, R14 ;  /* 0x0000001e03037224 */ /* 0x004fc400078e020e */
[----:B------:R-:W-:Y:S02]  /*8330*/  @P0 IMAD R21, R15, R13, R24 ;  /* 0x0000000d0f150224 */ /* 0x000fe400078e0218 */
[----:B------:R-:W-:Y:S01]  /*8340*/  IMAD R5, R3, R20, R12 ;  /* 0x0000001403057224 */ /* 0x000fe200078e020c */
[----:B------:R-:W-:Y:S01]  /*8350*/  PRMT R3, R4, 0x7610, R3 ;  /* 0x0000761004037816 */ /* 0x000fe20000000003 */
[----:B------:R-:W-:-:S05]  /*8360*/  IMAD R0, R0, R31, R21 ;  /* 0x0000001f00007224 */ /* 0x000fca00078e0215 */
[----:B------:R-:W-:Y:S02]  /*8370*/  SEL R105, R5, R0, !P0 ;  /* 0x0000000005697207 */ /* 0x000fe40004000000 */
[----:B------:R-:W-:-:S07]  /*8380*/  SEL R0, R0, R5, !P0 ;  /* 0x0000000500007207 */ /* 0x000fce0004000000 */
.L_x_175:
[----:B------:R-:W-:Y:S01]  /*8390*/  LOP3.LUT P0, RZ, R3, 0xff, RZ, 0xc0, !PT ;  /* 0x000000ff03ff7812 */ /* 0x000fe2000780c0ff */
[----:B------:R-:W-:-:S12]  /*83a0*/  IMAD.MOV.U32 R104, RZ, RZ, R0 ;  /* 0x000000ffff687224 */ /* 0x000fd800078e0000 */
[----:B------:R-:W-:Y:S05]  /*83b0*/  @P0 BRA `(.L_x_178) ;  /* 0xffffff8800f80947 */ /* 0x000fea000383ffff */
[----:B------:R-:W-:Y:S05]  /*83c0*/  EXIT ;  /* 0x000000000000794d */ /* 0x000fea0003800000 */
.L_x_3:
[----:B0-----:R-:W-:Y:S01]  /*83d0*/  ULDC.64 UR4, c[0x0][0x650] ;  /* 0x0001940000047ab9 */ /* 0x001fe20000000a00 */
        /* <DEDUP_REMOVED lines=25> */
.L_x_180:
[--C-:B------:R-:W-:Y:S01]  /*8570*/  SHF.R.U64 R12, R10, R14, R11.reuse ;  /* 0x0000000e0a0c7219 */ /* 0x100fe2000000120b */
[----:B------:R-:W0:Y:S01]  /*8580*/  LDC R22, c[0x0][0x618] ;  /* 0x00018600ff167b82 */ /* 0x000e220000000800 */
[----:B------:R-:W-:Y:S01]  /*8590*/  I2FP.F32.U32 R6, R4 ;  /* 0x0000000400067245 */ /* 0x000fe20000201000 */
[----:B------:R-:W-:Y:S01]  /*85a0*/  ULDC UR4, c[0x0][0x150] ;  /* 0x0000540000047ab9 */ /* 0x000fe20000000800 */
[----:B------:R-:W-:Y:S02]  /*85b0*/  SHF.R.U32.HI R5, RZ, R14, R11 ;  /* 0x0000000eff057219 */ /* 0x000fe4000001160b */
[----:B------:R-:W-:Y:S01]  /*85c0*/  IADD3 R9, P0, RZ, -R12, RZ ;  /* 0x8000000cff097210 */ /* 0x000fe20007f1e0ff */
[----:B------:R-:W-:Y:S01]  /*85d0*/  FMUL R11, R6, UR4 ;  /* 0x00000004060b7c20 */ /* 0x000fe20008400000 */
[----:B------:R-:W-:Y:S01]  /*85e0*/  ULDC UR4, c[0x0][0x154] ;  /* 0x0000550000047ab9 */ /* 0x000fe20000000800 */
[----:B------:R-:W1:Y:S02]  /*85f0*/  LDC.64 R24, c[0x0][0x640] ;  /* 0x00019000ff187b82 */ /* 0x000e640000000a00 */
[----:B------:R-:W-:-:S02]  /*8600*/  IMAD.X R5, RZ, RZ, ~R5, P0 ;  /* 0x000000ffff057224 */ /* 0x000fc400000e0e05 */
[----:B------:R-:W2:Y:S01]  /*8610*/  F2I.U32.TRUNC.NTZ R11, R11 ;  /* 0x0000000b000b7305 */ /* 0x000ea2000020f000 */
[----:B------:R-:W-:-:S03]  /*8620*/  IMAD.WIDE.U32 R6, R9, R20, R16 ;  /* 0x0000001409067225 */ /* 0x000fc600078e0010 */
[----:B------:R-:W3:Y:S01]  /*8630*/  LDC R13, c[0x0][0x144] ;  /* 0x00005100ff0d7b82 */ /* 0x000ee20000000800 */
[----:B------:R-:W-:-:S04]  /*8640*/  IMAD R8, R5, R20, RZ ;  /* 0x0000001405087224 */ /* 0x000fc800078e02ff */
[----:B------:R-:W-:Y:S02]  /*8650*/  IMAD R5, R9, R21, R8 ;  /* 0x0000001509057224 */ /* 0x000fe400078e0208 */
[----:B------:R-:W-:Y:S01]  /*8660*/  IMAD.MOV.U32 R8, RZ, RZ, -0x1 ;  /* 0xffffffffff087424 */ /* 0x000fe200078e00ff */
[----:B------:R-:W4:Y:S01]  /*8670*/  LDC R14, c[0x0][0x608] ;  /* 0x00018200ff0e7b82 */ /* 0x000f220000000800 */
[----:B------:R-:W-:Y:S01]  /*8680*/  IMAD.IADD R5, R7, 0x1, R5 ;  /* 0x0000000107057824 */ /* 0x000fe200078e0205 */
[----:B------:R-:W-:-:S04]  /*8690*/  I2FP.F32.U32 R7, R3 ;  /* 0x0000000300077245 */ /* 0x000fc80000201000 */
[-C--:B0-----:R-:W-:Y:S01]  /*86a0*/  SHF.R.U64 R10, R6, R22.reuse, R5 ;  /* 0x00000016060a7219 */ /* 0x081fe20000001205 */
[----:B--2---:R-:W-:Y:S01]  /*86b0*/  IMAD.MOV R6, RZ, RZ, -R11 ;  /* 0x000000ffff067224 */ /* 0x004fe200078e0a0b */
[----:B------:R-:W0:Y:S01]  /*86c0*/  LDC R9, c[0x0][0x658] ;  /* 0x00019600ff097b82 */ /* 0x000e220000000800 */
[----:B-1----:R-:W-:Y:S01]  /*86d0*/  ISETP.NE.U32.AND P0, PT, R24, RZ, PT ;  /* 0x000000ff1800720c */ /* 0x002fe20003f05070 */
[----:B------:R-:W-:Y:S01]  /*86e0*/  FMUL R7, R7, UR4 ;  /* 0x0000000407077c20 */ /* 0x000fe20008400000 */
[----:B------:R-:W-:Y:S02]  /*86f0*/  SHF.R.U32.HI R5, RZ, R22, R5 ;  /* 0x00000016ff057219 */ /* 0x000fe40000011605 */
[----:B------:R-:W-:-:S03]  /*8700*/  ISETP.NE.AND.EX P0, PT, R25, RZ, PT, P0 ;  /* 0x000000ff1900720c */ /* 0x000fc60003f05300 */
[----:B------:R-:W1:Y:S01]  /*8710*/  LDC R20, c[0x0][0x148] ;  /* 0x00005200ff147b82 */ /* 0x000e620000000800 */
[----:B---3--:R-:W-:Y:S02]  /*8720*/  IMAD R23, R13, R6, R4 ;  /* 0x000000060d177224 */ /* 0x008fe400078e0204 */
[----:B------:R-:W-:-:S05]  /*8730*/  IMAD.MOV.U32 R6, RZ, RZ, 0x1 ;  /* 0x00000001ff067424 */ /* 0x000fca00078e00ff */
[----:B------:R-:W2:Y:S01]  /*8740*/  LDC R21, c[0x0][0x600] ;  /* 0x00018000ff157b82 */ /* 0x000ea20000000800 */
[-CC-:B----4-:R-:W-:Y:S02]  /*8750*/  SHF.R.U64 R13, R10, R14.reuse, R5.reuse ;  /* 0x0000000e0a0d7219 */ /* 0x190fe40000001205 */
[----:B------:R-:W-:Y:S02]  /*8760*/  SHF.R.U32.HI R4, RZ, R14, R5 ;  /* 0x0000000eff047219 */ /* 0x000fe40000011605 */
[----:B------:R3:W4:Y:S03]  /*8770*/  F2I.U32.TRUNC.NTZ R14, R7 ;  /* 0x00000007000e7305 */ /* 0x000726000020f000 */
[----:B------:R-:W1:Y:S01]  /*8780*/  LDC R26, c[0x0][0x648] ;  /* 0x00019200ff1a7b82 */ /* 0x000e620000000800 */
[-C--:B0-----:R-:W-:Y:S02]  /*8790*/  SHF.R.U64 R15, R13, R9.reuse, R4 ;  /* 0x000000090d0f7219 */ /* 0x081fe40000001204 */
[----:B------:R-:W-:-:S02]  /*87a0*/  SHF.L.U32 R8, R8, R9, RZ ;  /* 0x0000000908087219 */ /* 0x000fc400000006ff */
[-C--:B------:R-:W-:Y:S01]  /*87b0*/  SHF.R.U32.HI R5, RZ, R9.reuse, R4 ;  /* 0x00000009ff057219 */ /* 0x080fe20000011604 */
[----:B------:R-:W-:Y:S01]  /*87c0*/  IMAD.MOV.U32 R4, RZ, RZ, R15 ;  /* 0x000000ffff047224 */ /* 0x000fe200078e000f */
[----:B------:R-:W-:Y:S01]  /*87d0*/  SHF.L.U32 R22, R6, R9, RZ ;  /* 0x0000000906167219 */ /* 0x000fe200000006ff */
[----:B------:R-:W0:Y:S01]  /*87e0*/  LDC R27, c[0x0][0x638] ;  /* 0x00018e00ff1b7b82 */ /* 0x000e220000000800 */
[----:B------:R-:W-:-:S07]  /*87f0*/  LOP3.LUT R28, RZ, R8, RZ, 0x33, !PT ;  /* 0x00000008ff1c7212 */ /* 0x000fce00078e33ff */
        /* <DEDUP_REMOVED lines=12> */
.L_x_181:
[----:B------:R-:W-:Y:S01]  /*88c0*/  ISETP.NE.AND P0, PT, R2, 0x1, PT ;  /* 0x000000010200780c */ /* 0x000fe20003f05270 */
[----:B--2---:R-:W-:Y:S01]  /*88d0*/  VIADD R7, R21, 0xffffffff ;  /* 0xffffffff15077836 */ /* 0x004fe20000000000 */
[----:B-1----:R-:W-:Y:S01]  /*88e0*/  SHF.R.U64 R5, R4, R26, R5 ;  /* 0x0000001a04057219 */ /* 0x002fe20000001205 */
[----:B------:R-:W-:Y:S01]  /*88f0*/  IMAD.MOV R14, RZ, RZ, -R14 ;  /* 0x000000ffff0e7224 */ /* 0x000fe200078e0a0e */
[----:B------:R-:W-:Y:S01]  /*8900*/  LOP3.LUT R4, R13, R28, RZ, 0xc0, !PT ;  /* 0x0000001c0d047212 */ /* 0x000fe200078ec0ff */
[----:B------:R-:W-:Y:S01]  /*8910*/  IMAD.MOV.U32 R8, RZ, RZ, R12 ;  /* 0x000000ffff087224 */ /* 0x000fe200078e000c */
[----:B------:R-:W-:Y:S01]  /*8920*/  LOP3.LUT R10, R10, R7, RZ, 0xc0, !PT ;  /* 0x000000070a0a7212 */ /* 0x000fe200078ec0ff */
[----:B------:R-:W-:Y:S02]  /*8930*/  IMAD.MOV R6, RZ, RZ, -R5 ;  /* 0x000000ffff067224 */ /* 0x000fe400078e0a05 */
[----:B------:R-:W-:-:S04]  /*8940*/  IMAD R4, R22, R5, R4 ;  /* 0x0000000516047224 */ /* 0x000fc800078e0204 */
[----:B------:R-:W-:Y:S02]  /*8950*/  @P0 IMAD R23, R20, R14, R3 ;  /* 0x0000000e14170224 */ /* 0x000fe400078e0203 */
[----:B0-----:R-:W-:Y:S02]  /*8960*/  IMAD R3, R6, R27, R15 ;  /* 0x0000001b06037224 */ /* 0x001fe400078e020f */
[----:B------:R-:W-:Y:S02]  /*8970*/  IMAD R7, R4, R29, R23 ;  /* 0x0000001d04077224 */ /* 0x000fe400078e0217 */
[----:B------:R-:W-:Y:S02]  /*8980*/  IMAD R4, R3, R21, R10 ;  /* 0x0000001503047224 */ /* 0x000fe400078e020a */
[----:B------:R-:W-:-:S03]  /*8990*/  IMAD.MOV.U32 R6, RZ, RZ, 0x1 ;  /* 0x00000001ff067424 */ /* 0x000fc600078e00ff */
[----:B------:R-:W-:Y:S02]  /*89a0*/  SEL R9, R4, R7, !P0 ;  /* 0x0000000704097207 */ /* 0x000fe40004000000 */
[----:B------:R-:W-:-:S07]  /*89b0*/  SEL R7, R7, R4, !P0 ;  /* 0x0000000407077207 */ /* 0x000fce0004000000 */
.L_x_179:
[----:B------:R-:W-:-:S08]  /*89c0*/  NOP ;  /* 0x0000000000007918 */ /* 0x000fd00000000000 */
[----:B------:R-:W0:-:S00]  /*89d0*/  USETMAXREG.DEALLOC.CTAPOOL 0x28 ;  /* 0x00000028000079c8 */ /* 0x000e0000080e0500 */
[----:B0-----:R-:W-:-:S13]  /*89e0*/  ISETP.NE.AND P0, PT, R0, RZ, PT ;  /* 0x000000ff0000720c */ /* 0x001fda0003f05270 */
[----:B------:R-:W-:Y:S05]  /*89f0*/  @P0 EXIT ;  /* 0x000000000000094d */ /* 0x000fea0003800000 */
[----:B------:R-:W-:Y:S01]  /*8a00*/  LOP3.LUT P0, RZ, R6, 0xff, RZ, 0xc0, !PT ;  /* 0x000000ff06ff7812 */ /* 0x000fe2000780c0ff */
[----:B------:R-:W-:Y:S02]  /*8a10*/  IMAD.MOV.U32 R3, RZ, RZ, 0x1 ;  /* 0x00000001ff037424 */ /* 0x000fe400078e00ff */
[----:B------:R-:W-:-:S10]  /*8a20*/  IMAD.MOV.U32 R0, RZ, RZ, RZ ;  /* 0x000000ffff007224 */ /* 0x000fd400078e00ff */
[----:B------:R-:W-:Y:S05]  /*8a30*/  @!P0 BRA `(.L_x_182) ;  /* 0x0000000c00348947 */ /* 0x000fea0003800000 */
[----:B------:R-:W0:Y:S01]  /*8a40*/  LDC R0, c[0x0][0x28c] ;  /* 0x0000a300ff007b82 */ /* 0x000e220000000800 */
[----:B------:R-:W-:Y:S01]  /*8a50*/  ULDC UR5, c[0x0][0x600] ;  /* 0x0001800000057ab9 */ /* 0x000fe20000000800 */
[----:B------:R-:W-:Y:S01]  /*8a60*/  ULDC UR4, c[0x0][0xc] ;  /* 0x0000030000047ab9 */ /* 0x000fe20000000800 */
[----:B------:R-:W-:Y:S01]  /*8a70*/  UIADD3 UR16, UR5, -0x1, URZ ;  /* 0xffffffff05107890 */ /* 0x000fe2000fffe03f */
[C---:B------:R-:W-:Y:S01]  /*8a80*/  LOP3.LUT P2, RZ, R18.reuse, 0x7f, RZ, 0xc0, !PT ;  /* 0x0000007f12ff7812 */ /* 0x040fe2000784c0ff */
[----:B------:R-:W-:Y:S01]  /*8a90*/  ULDC UR6, c[0x0][0x658] ;  /* 0x0001960000067ab9 */ /* 0x000fe20000000800 */
[----:B------:R-:W-:Y:S01]  /*8aa0*/  ULDC UR5, c[0x0][0x10] ;  /* 0x0000040000057ab9 */ /* 0x000fe20000000800 */
[----:B------:R-:W-:Y:S01]  /*8ab0*/  UMOV UR7, 0xffffffff ;  /* 0xffffffff00077882 */ /* 0x000fe20000000000 */
[----:B------:R-:W-:Y:S01]  /*8ac0*/  UMOV UR8, 0x1 ;  /* 0x0000000100087882 */ /* 0x000fe20000000000 */
[----:B------:R-:W-:Y:S01]  /*8ad0*/  UIMAD.WIDE.U32 UR4, UR4, UR5, URZ ;  /* 0x00000005040472a5 */ /* 0x000fe2000f8e003f */
[----:B------:R-:W-:Y:S01]  /*8ae0*/  LOP3.LUT P0, RZ, R18, 0x1f, RZ, 0xc0, !PT ;  /* 0x0000001f12ff7812 */ /* 0x000fe2000780c0ff */
[----:B------:R-:W-:Y:S01]  /*8af0*/  USHF.L.U32 UR7, UR7, UR6, URZ ;  /* 0x0000000607077299 */ /* 0x000fe2000800063f */
[----:B------:R-:W-:Y:S01]  /*8b00*/  BSSY B0, `(.L_x_182) ;  /* 0x00000c0000007945 */ /* 0x000fe20003800000 */
[----:B------:R-:W-:Y:S01]  /*8b10*/  USHF.L.U32 UR18, UR8, UR6, URZ ;  /* 0x0000000608127299 */ /* 0x000fe2000800063f */
[----:B------:R-:W-:Y:S01]  /*8b20*/  IMAD.MOV.U32 R11, RZ, RZ, 0x1 ;  /* 0x00000001ff0b7424 */ /* 0x000fe200078e00ff */
[----:B------:R-:W-:Y:S01]  /*8b30*/  LOP3.LUT R18, R19, 0x2, RZ, 0xfc, !PT ;  /* 0x0000000213127812 */ /* 0x000fe200078efcff */
[----:B------:R-:W-:Y:S01]  /*8b40*/  ULDC UR6, c[0x0][0x14] ;  /* 0x0000050000067ab9 */ /* 0x000fe20000000800 */
[----:B------:R-:W-:Y:S01]  /*8b50*/  PLOP3.LUT P0, PT, P0, P2, PT, 0x8a, 0x0 ;  /* 0x000000000000781c */ /* 0x000fe20000705172 */
[----:B------:R-:W-:-:S02]  /*8b60*/  UIMAD.WIDE.U32 UR20, UR4, UR6, URZ ;  /* 0x00000006041472a5 */ /* 0x000fc4000f8e003f */
[----:B------:R-:W-:Y:S02]  /*8b70*/  UIMAD UR13, UR5, UR6, URZ ;  /* 0x00000006050d72a4 */ /* 0x000fe4000f8e023f */
[----:B------:R-:W-:Y:S01]  /*8b80*/  ULOP3.LUT UR17, URZ, UR7, URZ, 0x33, !UPT ;  /* 0x000000073f117292 */ /* 0x000fe2000f8e333f */
[----:B0-----:R-:W-:Y:S01]  /*8b90*/  VIADD R0, R0, 0x7f ;  /* 0x0000007f00007836 */ /* 0x001fe20000000000 */
[----:B------:R-:W-:Y:S01]  /*8ba0*/  UIADD3 UR13, UR21, UR13, URZ ;  /* 0x0000000d150d7290 */ /* 0x000fe2000fffe03f */
[----:B------:R-:W-:-:S03]  /*8bb0*/  ULDC.64 UR22, c[0x0][0x198] ;  /* 0x0000660000167ab9 */ /* 0x000fc60000000a00 */
[----:B------:R-:W-:-:S04]  /*8bc0*/  SHF.R.S32.HI R3, RZ, 0x1f, R0 ;  /* 0x0000001fff037819 */ /* 0x000fc80000011400 */
[----:B------:R-:W-:Y:S01]  /*8bd0*/  LEA.HI R3, R3, R0, RZ, 0x7 ;  /* 0x0000000003037211 */ /* 0x000fe200078f38ff */
[----:B------:R-:W-:-:S03]  /*8be0*/  IMAD.MOV.U32 R0, RZ, RZ, RZ ;  /* 0x000000ffff007224 */ /* 0x000fc600078e00ff */
[----:B------:R-:W-:Y:S01]  /*8bf0*/  SHF.R.S32.HI R13, RZ, 0x7, R3 ;  /* 0x00000007ff0d7819 */ /* 0x000fe20000011403 */
[----:B------:R-:W-:-:S04]  /*8c00*/  IMAD.MOV.U32 R3, RZ, RZ, 0x1 ;  /* 0x00000001ff037424 */ /* 0x000fc800078e00ff */
[----:B------:R-:W-:-:S07]  /*8c10*/  VIADD R10, R13, 0x1 ;  /* 0x000000010d0a7836 */ /* 0x000fce0000000000 */
.L_x_194:
[----:B------:R-:W-:-:S03]  /*8c20*/  UMOV UR4, 0xffffffff ;  /* 0xffffffff00047882 */ /* 0x000fc60000000000 */
[----:B------:R-:W-:Y:S05]  /*8c30*/  BRA.DIV UR4, `(.L_x_183) ;  /* 0x0000000e049c7947 */ /* 0x000fea000b800000 */
[----:B------:R-:W-:-:S13]  /*8c40*/  ELECT P6, URZ, PT ;  /* 0x00000000003f782f */ /* 0x000fda00038c0000 */
.L_x_205:
[----:B------:R-:W0:Y:S01]  /*8c50*/  LDC R4, c[0x0][0x28c] ;  /* 0x0000a300ff047b82 */ /* 0x000e220000000800 */
[----:B------:R-:W-:Y:S01]  /*8c60*/  BSSY B1, `(.L_x_184) ;  /* 0x0000037000017945 */ /* 0x000fe20003800000 */
[----:B0-----:R-:W-:-:S13]  /*8c70*/  ISETP.LT.OR P6, PT, R4, 0x1, !P6 ;  /* 0x000000010400780c */ /* 0x001fda00077c1670 */
[----:B------:R-:W-:Y:S05]  /*8c80*/  @P6 BRA `(.L_x_185) ;  /* 0x0000000000d06947 */ /* 0x000fea0003800000 */
[----:B------:R-:W-:Y:S02]  /*8c90*/  IMAD R14, R9, 0x30, RZ ;  /* 0x00000030090e7824 */ /* 0x000fe400078e02ff */
[----:B------:R-:W-:Y:S02]  /*8ca0*/  IMAD R15, R7, 0x180, RZ ;  /* 0x00000180070f7824 */ /* 0x000fe400078e02ff */
[----:B------:R-:W-:Y:S02]  /*8cb0*/  IMAD.MOV.U32 R20, RZ, RZ, RZ ;  /* 0x000000ffff147224 */ /* 0x000fe400078e00ff */
[----:B------:R-:W-:Y:S02]  /*8cc0*/  IMAD.MOV.U32 R4, RZ, RZ, R10 ;  /* 0x000000ffff047224 */ /* 0x000fe400078e000a */
[----:B------:R-:W-:Y:S02]  /*8cd0*/  IMAD.MOV.U32 R5, RZ, RZ, R3 ;  /* 0x000000ffff057224 */ /* 0x000fe400078e0003 */
[----:B------:R-:W-:-:S07]  /*8ce0*/  IMAD.MOV.U32 R6, RZ, RZ, R0 ;  /* 0x000000ffff067224 */ /* 0x000fce00078e0000 */
.L_x_189:
[----:B------:R-:W0:Y:S01]  /*8cf0*/  S2R R12, SR_CgaCtaId ;  /* 0x00000000000c7919 */ /* 0x000e220000008800 */
[----:B------:R-:W-:Y:S01]  /*8d00*/  MOV R7, 0x400 ;  /* 0x0000040000077802 */ /* 0x000fe20000000f00 */
[----:B------:R-:W1:Y:S03]  /*8d10*/  @!P2 LDC R9, c[0x0][0x500] ;  /* 0x00014000ff09ab82 */ /* 0x000e660000000800 */
[----:B0-----:R-:W-:Y:S02]  /*8d20*/  LEA R21, R12, R7, 0x18 ;  /* 0x000000070c157211 */ /* 0x001fe400078ec0ff */
[----:B------:R-:W-:-:S03]  /*8d30*/  SHF.L.U32 R7, R5, 0x1f, RZ ;  /* 0x0000001f05077819 */ /* 0x000fc600000006ff */
[----:B------:R-:W-:-:S04]  /*8d40*/  IMAD R12, R6, 0x8, R21 ;  /* 0x00000008060c7824 */ /* 0x000fc800078e0215 */
[----:B------:R-:W0:Y:S02]  /*8d50*/  SYNCS.PHASECHK.TRANS64.TRYWAIT P1, [R12+URZ+0x20], R7 ;  /* 0x000020070c0075a7 */ /* 0x000e24000802017f */
[----:B01----:R-:W-:Y:S05]  /*8d60*/  @!P1 BRA `(.L_x_186) ;  /* 0x0000000c00709947 */ /* 0x003fea0003800000 */
.L_x_206:
[----:B0-----:R-:W-:Y:S01]  /*8d70*/  PRMT R7, R18, 0x9910, RZ ;  /* 0x0000991012077816 */ /* 0x001fe200000000ff */
[----:B------:R0:W-:Y:S03]  /*8d80*/  @!P2 SYNCS.ARRIVE.TRANS64 RZ, [R12+URZ], R9 ;  /* 0x000000090cffa9a7 */ /* 0x0001e6000800003f */
[----:B------:R-:W-:-:S13]  /*8d90*/  ISETP.NE.AND P1, PT, R7, 0x2, PT ;  /* 0x000000020700780c */ /* 0x000fda0003f25270 */
[----:B0-----:R-:W-:Y:S05]  /*8da0*/  @P1 BRA `(.L_x_187) ;  /* 0x0000000000041947 */ /* 0x001fea0003800000 */
[----:B------:R-:W-:Y:S01]  /*8db0*/  BPT.TRAP 0x1 ;  /* 0x000000040000795c */ /* 0x000fe20000300000 */
.L_x_187:
[----:B------:R-:W-:Y:S05]  /*8dc0*/  @P0 BRA `(.L_x_188) ;  /* 0x0000000000040947 */ /* 0x000fea0003800000 */
[----:B------:R-:W-:Y:S01]  /*8dd0*/  BPT.TRAP 0x1 ;  /* 0x000000040000795c */ /* 0x000fe20000300000 */
.L_x_188:
[--C-:B------:R-:W-:Y:S01]  /*8de0*/  IMAD R7, R6, 0xc000, R21.reuse ;  /* 0x0000c00006077824 */ /* 0x100fe200078e0215 */
[----:B------:R-:W-:Y:S01]  /*8df0*/  R2UR UR9, R12 ;  /* 0x000000000c0972ca */ /* 0x000fe200000e0000 */
[----:B------:R-:W-:Y:S01]  /*8e00*/  IMAD R21, R6, 0x1800, R21 ;  /* 0x0000180006157824 */ /* 0x000fe200078e0215 */
[----:B------:R-:W-:Y:S01]  /*8e10*/  UIADD3 UR4, UP0, UR22, 0xf0, URZ ;  /* 0x000000f016047890 */ /* 0x000fe2000ff1e03f */
[----:B------:R-:W-:Y:S01]  /*8e20*/  VIADD R4, R4, 0xffffffff ;  /* 0xffffffff04047836 */ /* 0x000fe20000000000 */
[----:B------:R-:W-:Y:S01]  /*8e30*/  R2UR UR5, R7 ;  /* 0x00000000070572ca */ /* 0x000fe200000e0000 */
[----:B------:R-:W-:Y:S01]  /*8e40*/  UIADD3 UR24, UP1, UR22, 0x1f0, URZ ;  /* 0x000001f016187890 */ /* 0x000fe2000ff3e03f */
[----:B------:R-:W-:Y:S01]  /*8e50*/  R2UR UR8, R21 ;  /* 0x00000000150872ca */ /* 0x000fe200000e0000 */
[----:B------:R-:W-:Y:S01]  /*8e60*/  VIADD R6, R6, 0x1 ;  /* 0x0000000106067836 */ /* 0x000fe20000000000 */
[----:B------:R-:W-:Y:S01]  /*8e70*/  R2UR UR11, R15 ;  /* 0x000000000f0b72ca */ /* 0x000fe200000e0000 */
[----:B------:R-:W-:Y:S01]  /*8e80*/  UIADD3.X UR25, URZ, UR23, URZ, UP1, !UPT ;  /* 0x000000173f197290 */ /* 0x000fe20008ffe43f */
[----:B------:R-:W-:Y:S01]  /*8e90*/  R2UR UR10, R20 ;  /* 0x00000000140a72ca */ /* 0x000fe200000e0000 */
[----:B------:R-:W-:Y:S01]  /*8ea0*/  UMOV UR6, 0x0 ;  /* 0x0000000000067882 */ /* 0x000fe20000000000 */
[----:B------:R-:W-:Y:S01]  /*8eb0*/  R2UR UR12, R8 ;  /* 0x00000000080c72ca */ /* 0x000fe200000e0000 */
[----:B------:R-:W-:Y:S01]  /*8ec0*/  UMOV UR7, 0x10000000 ;  /* 0x1000000000077882 */ /* 0x000fe20000000000 */
[----:B------:R-:W-:Y:S01]  /*8ed0*/  R2UR UR19, R14 ;  /* 0x000000000e1372ca */ /* 0x000fe200000e0000 */
[----:B------:R-:W-:Y:S01]  /*8ee0*/  VIADD R20, R20, 0x80 ;  /* 0x0000008014147836 */ /* 0x000fe20000000000 */
[----:B------:R-:W-:Y:S01]  /*8ef0*/  ISETP.GT.AND P3, PT, R4, 0x1, PT ;  /* 0x000000010400780c */ /* 0x000fe20003f64270 */
[----:B------:R-:W-:Y:S01]  /*8f00*/  UIADD3 UR14, UR5, 0x100, URZ ;  /* 0x00000100050e7890 */ /* 0x000fe2000fffe03f */
[----:B------:R-:W-:Y:S01]  /*8f10*/  ISETP.NE.AND P1, PT, R6, 0x4, PT ;  /* 0x000000040600780c */ /* 0x000fe20003f25270 */
[----:B------:R-:W-:-:S02]  /*8f20*/  UIADD3.X UR5, URZ, UR23, URZ, UP0, !UPT ;  /* 0x000000173f057290 */ /* 0x000fc400087fe43f */
[----:B------:R-:W-:Y:S01]  /*8f30*/  UIADD3 UR15, UR8, 0x30100, URZ ;  /* 0x00030100080f7890 */ /* 0x000fe2000fffe03f */
[----:B------:R-:W-:Y:S02]  /*8f40*/  SEL R12, RZ, 0x1, P1 ;  /* 0x00000001ff0c7807 */ /* 0x000fe40000800000 */
[----:B------:R-:W-:Y:S01]  /*8f50*/  UMOV UR8, UR14 ;  /* 0x0000000e00087c82 */ /* 0x000fe20008000000 */
[----:B------:R-:W-:Y:S02]  /*8f60*/  SEL R6, R6, RZ, P1 ;  /* 0x000000ff06067207 */ /* 0x000fe40000800000 */
[----:B------:R-:W-:Y:S01]  /*8f70*/  LOP3.LUT R5, R5, R12, RZ, 0x3c, !PT ;  /* 0x0000000c05057212 */ /* 0x000fe200078e3cff */
[----:B------:R0:W-:Y:S02]  /*8f80*/  UTMALDG.3D [UR8], [UR4], desc[UR6] ;  /* 0x00000608040075b4 */ /* 0x0001e40008011000 */
[----:B0-----:R-:W-:Y:S01]  /*8f90*/  UMOV UR8, UR15 ;  /* 0x0000000f00087c82 */ /* 0x001fe20008000000 */
[----:B------:R-:W-:-:S02]  /*8fa0*/  UMOV UR11, UR19 ;  /* 0x00000013000b7c82 */ /* 0x000fc40008000000 */
[----:B------:R0:W-:Y:S02]  /*8fb0*/  UTMALDG.3D [UR8], [UR24], desc[UR6] ;  /* 0x00000608180075b4 */ /* 0x0001e40008011000 */
[----:B0-----:R-:W-:Y:S05]  /*8fc0*/  @P3 BRA `(.L_x_189) ;  /* 0xfffffffc00483947 */ /* 0x001fea000383ffff */
.L_x_185:
[----:B------:R-:W-:Y:S05]  /*8fd0*/  BSYNC B1 ;  /* 0x0000000000017941 */ /* 0x000fea0003800000 */
.L_x_184:
[----:B------:R-:W-:Y:S01]  /*8fe0*/  LOP3.LUT P3, RZ, R11, 0xff, RZ, 0xc0, !PT ;  /* 0x000000ff0bff7812 */ /* 0x000fe2000786c0ff */
[----:B------:R-:W-:Y:S01]  /*8ff0*/  IMAD.IADD R0, R13, 0x1, R0 ;  /* 0x000000010d007824 */ /* 0x000fe200078e0200 */
[----:B------:R-:W-:Y:S01]  /*9000*/  IADD3 R16, P4, R16, UR20, RZ ;  /* 0x0000001410107c10 */ /* 0x000fe2000ff9e0ff */
[----:B------:R-:W-:Y:S01]  /*9010*/  ULDC.64 UR4, c[0x0][0x650] ;  /* 0x0001940000047ab9 */ /* 0x000fe20000000a00 */
[----:B------:R-:W-:Y:S01]  /*9020*/  BSSY B1, `(.L_x_190) ;  /* 0x000006b000017945 */ /* 0x000fe20003800000 */
[----:B------:R-:W-:Y:S01]  /*9030*/  IMAD.MOV.U32 R7, RZ, RZ, -0x1 ;  /* 0xffffffffff077424 */ /* 0x000fe200078e00ff */
[----:B------:R-:W-:Y:S01]  /*9040*/  SHF.R.U32.HI R4, RZ, 0x2, R0 ;  /* 0x00000002ff047819 */ /* 0x000fe20000011600 */
[----:B------:R-:W-:Y:S01]  /*9050*/  IMAD.MOV.U32 R9, RZ, RZ, -0x1 ;  /* 0xffffffffff097424 */ /* 0x000fe200078e00ff */
[----:B------:R-:W-:Y:S01]  /*9060*/  ISETP.GT.U32.AND P1, PT, R0, 0x3, PT ;  /* 0x000000030000780c */ /* 0x000fe20003f24070 */
[----:B------:R-:W-:Y:S01]  /*9070*/  IMAD.MOV.U32 R8, RZ, RZ, -0x1 ;  /* 0xffffffffff087424 */ /* 0x000fe200078e00ff */
[----:B------:R-:W-:-:S02]  /*9080*/  LOP3.LUT R4, R4, 0x1, RZ, 0xc0, !PT ;  /* 0x0000000104047812 */ /* 0x000fc400078ec0ff */
[----:B------:R-:W-:Y:S01]  /*9090*/  ISETP.LT.U32.AND P1, PT, R13, 0x4, P1 ;  /* 0x000000040d00780c */ /* 0x000fe20000f21070 */
[----:B------:R-:W0:Y:S01]  /*90a0*/  @P3 S2R R6, SR_CgaCtaId ;  /* 0x0000000000063919 */ /* 0x000e220000008800 */
[----:B------:R-:W-:Y:S02]  /*90b0*/  @P3 MOV R5, 0x400 ;  /* 0x0000040000053802 */ /* 0x000fe40000000f00 */
[----:B------:R-:W-:Y:S02]  /*90c0*/  IADD3.X R17, R17, UR13, RZ, P4, !PT ;  /* 0x0000000d11117c10 */ /* 0x000fe4000a7fe4ff */
[----:B------:R-:W-:Y:S02]  /*90d0*/  ISETP.GE.U32.AND P4, PT, R16, UR4, PT ;  /* 0x0000000410007c0c */ /* 0x000fe4000bf86070 */
[----:B------:R-:W-:Y:S02]  /*90e0*/  LOP3.LUT R0, R0, 0x3, RZ, 0xc0, !PT ;  /* 0x0000000300007812 */ /* 0x000fe400078ec0ff */
[----:B------:R-:W-:-:S02]  /*90f0*/  PRMT R11, RZ, 0x7610, R11 ;  /* 0x00007610ff0b7816 */ /* 0x000fc4000000000b */
[----:B0-----:R-:W-:-:S04]  /*9100*/  @P3 LEA R5, R6, R5, 0x18 ;  /* 0x0000000506053211 */ /* 0x001fc800078ec0ff */
[----:B------:R0:W-:Y:S01]  /*9110*/  @P3 SYNCS.ARRIVE.TRANS64.A1T0 RZ, [R5+URZ+0x58], RZ ;  /* 0x000058ff05ff39a7 */ /* 0x0001e2000810003f */
[----:B------:R-:W-:Y:S02]  /*9120*/  ISETP.NE.U32.AND P3, PT, R4, 0x1, PT ;  /* 0x000000010400780c */ /* 0x000fe40003f65070 */
[----:B------:R-:W-:Y:S02]  /*9130*/  SEL R4, RZ, 0x1, !P1 ;  /* 0x00000001ff047807 */ /* 0x000fe40004800000 */
[----:B------:R-:W-:Y:S02]  /*9140*/  ISETP.GE.U32.AND.EX P1, PT, R17, UR5, PT, P4 ;  /* 0x0000000511007c0c */ /* 0x000fe4000bf26140 */
[----:B------:R-:W-:-:S04]  /*9150*/  ISETP.GT.U32.AND P3, PT, R13, 0x3, !P3 ;  /* 0x000000030d00780c */ /* 0x000fc80005f64070 */
[----:B0-----:R-:W-:-:S04]  /*9160*/  SEL R5, RZ, 0x1, !P3 ;  /* 0x00000001ff057807 */ /* 0x001fc80005800000 */
[--C-:B------:R-:W-:Y:S02]  /*9170*/  LOP3.LUT R3, R5, R3, R4.reuse, 0x96, !PT ;  /* 0x0000000305037212 */ /* 0x100fe400078e9604 */
[----:B------:R-:W-:Y:S01]  /*9180*/  PRMT R4, RZ, 0x7610, R4 ;  /* 0x00007610ff047816 */ /* 0x000fe20000000004 */
[----:B------:R-:W-:Y:S06]  /*9190*/  @P1 BRA `(.L_x_191) ;  /* 0x00000004004c1947 */ /* 0x000fec0003800000 */
[----:B------:R-:W-:Y:S01]  /*91a0*/  ULDC.64 UR4, c[0x0][0x628] ;  /* 0x00018a0000047ab9 */ /* 0x000fe20000000a00 */
[----:B------:R-:W0:Y:S01]  /*91b0*/  S2R R14, SR_CTAID.X ;  /* 0x00000000000e7919 */ /* 0x000e220000002500 */
[----:B------:R-:W-:Y:S01]  /*91c0*/  ISETP.NE.U32.AND P1, PT, RZ, UR4, PT ;  /* 0x00000004ff007c0c */ /* 0x000fe2000bf25070 */
[----:B------:R-:W-:Y:S01]  /*91d0*/  ULDC UR7, c[0x0][0x630] ;  /* 0x00018c0000077ab9 */ /* 0x000fe20000000800 */
[----:B------:R-:W-:Y:S01]  /*91e0*/  IMAD.MOV.U32 R4, RZ, RZ, R16 ;  /* 0x000000ffff047224 */ /* 0x000fe200078e0010 */
[----:B------:R-:W1:Y:S01]  /*91f0*/  S2R R12, SR_CTAID.Y ;  /* 0x00000000000c7919 */ /* 0x000e620000002600 */
[----:B------:R-:W-:Y:S01]  /*9200*/  ISETP.NE.AND.EX P1, PT, RZ, UR5, PT, P1 ;  /* 0x00000005ff007c0c */ /* 0x000fe2000bf25310 */
[----:B------:R-:W-:-:S12]  /*9210*/  IMAD.MOV.U32 R5, RZ, RZ, R17 ;  /* 0x000000ffff057224 */ /* 0x000fd800078e0011 */
[----:B------:R-:W-:Y:S05]  /*9220*/  @!P1 BRA `(.L_x_192) ;  /* 0x0000000000289947 */ /* 0x000fea0003800000 */
[----:B------:R-:W-:Y:S02]  /*9230*/  ULDC UR6, c[0x0][0x634] ;  /* 0x00018d0000067ab9 */ /* 0x000fe40000000800 */
[----:B------:R-:W-:-:S05]  /*9240*/  IADD3 R9, P1, R16, UR6, RZ ;  /* 0x0000000610097c10 */ /* 0x000fca000ff3e0ff */
[----:B------:R-:W-:-:S04]  /*9250*/  IMAD.X R15, RZ, RZ, R17, P1 ;  /* 0x000000ffff0f7224 */ /* 0x000fc800008e0611 */
[----:B------:R-:W-:-:S04]  /*9260*/  IMAD.WIDE.U32 R6, R15, UR4, RZ ;  /* 0x000000040f067c25 */ /* 0x000fc8000f8e00ff */
[----:B------:R-:W-:-:S04]  /*9270*/  IMAD.WIDE.U32 R6, P1, R9, UR5, R6 ;  /* 0x0000000509067c25 */ /* 0x000fc8000f820006 */
[----:B------:R-:W-:-:S04]  /*9280*/  IMAD.WIDE.U32 R8, R9, UR4, RZ ;  /* 0x0000000409087c25 */ /* 0x000fc8000f8e00ff */
[----:B------:R-:W-:Y:S01]  /*9290*/  IMAD.X R5, RZ, RZ, RZ, P1 ;  /* 0x000000ffff057224 */ /* 0x000fe200008e06ff */
[----:B------:R-:W-:Y:S01]  /*92a0*/  IADD3 RZ, P1, R9, R6, RZ ;  /* 0x0000000609ff7210 */ /* 0x000fe20007f3e0ff */
[----:B------:R-:W-:-:S04]  /*92b0*/  IMAD.MOV.U32 R4, RZ, RZ, R7 ;  /* 0x000000ffff047224 */ /* 0x000fc800078e0007 */
[----:B------:R-:W-:-:S08]  /*92c0*/  IMAD.WIDE.U32.X R4, R15, UR5, R4, P1 ;  /* 0x000000050f047c25 */ /* 0x000fd000088e0404 */
.L_x_192:
[--C-:B------:R-:W-:Y:S01]  /*92d0*/  SHF.R.U64 R8, R4, UR7, R5.reuse ;  /* 0x0000000704087c19 */ /* 0x100fe20008001205 */
[----:B------:R-:W-:Y:S01]  /*92e0*/  ULDC.64 UR4, c[0x0][0x620] ;  /* 0x0001880000047ab9 */ /* 0x000fe20000000a00 */
[----:B------:R-:W-:Y:S01]  /*92f0*/  SHF.R.U32.HI R4, RZ, UR7, R5 ;  /* 0x00000007ff047c19 */ /* 0x000fe20008011605 */
[----:B------:R-:W2:Y:S01]  /*9300*/  LDC R25, c[0x0][0x144] ;  /* 0x00005100ff197b82 */ /* 0x000ea20000000800 */
[----:B------:R-:W-:Y:S01]  /*9310*/  IADD3 R7, P1, RZ, -R8, RZ ;  /* 0x80000008ff077210 */ /* 0x000fe20007f3e0ff */
[----:B------:R-:W-:Y:S01]  /*9320*/  ULDC.64 UR8, c[0x0][0x640] ;  /* 0x0001900000087ab9 */ /* 0x000fe20000000a00 */
[----:B0-----:R-:W-:Y:S01]  /*9330*/  I2FP.F32.U32 R9, R14 ;  /* 0x0000000e00097245 */ /* 0x001fe20000201000 */
[----:B------:R-:W-:Y:S02]  /*9340*/  ULDC UR6, c[0x0][0x608] ;  /* 0x0001820000067ab9 */ /* 0x000fe40000000800 */
[----:B------:R-:W-:Y:S01]  /*9350*/  IMAD.X R4, RZ, RZ, ~R4, P1 ;  /* 0x000000ffff047224 */ /* 0x000fe200008e0e04 */
[----:B------:R-:W-:Y:S01]  /*9360*/  ISETP.NE.U32.AND P1, PT, RZ, UR8, PT ;  /* 0x00000008ff007c0c */ /* 0x000fe2000bf25070 */
[----:B------:R-:W0:Y:S02]  /*9370*/  LDC R21, c[0x0][0x148] ;  /* 0x00005200ff157b82 */ /* 0x000e240000000800 */
[----:B------:R-:W-:Y:S01]  /*9380*/  IMAD R6, R4, UR4, RZ ;  /* 0x0000000404067c24 */ /* 0x000fe2000f8e02ff */
[----:B------:R-:W-:Y:S01]  /*9390*/  ISETP.NE.AND.EX P1, PT, RZ, UR9, PT, P1 ;  /* 0x00000009ff007c0c */ /* 0x000fe2000bf25310 */
[----:B------:R-:W-:Y:S01]  /*93a0*/  IMAD.WIDE.U32 R4, R7, UR4, R16 ;  /* 0x0000000407047c25 */ /* 0x000fe2000f8e0010 */
[----:B------:R-:W-:-:S03]  /*93b0*/  ULDC UR4, c[0x0][0x150] ;  /* 0x0000540000047ab9 */ /* 0x000fc60000000800 */
[----:B------:R-:W-:Y:S02]  /*93c0*/  IMAD R7, R7, UR5, R6 ;  /* 0x0000000507077c24 */ /* 0x000fe4000f8e0206 */
[----:B------:R-:W-:Y:S01]  /*93d0*/  FMUL R6, R9, UR4 ;  /* 0x0000000409067c20 */ /* 0x000fe20008400000 */
[----:B------:R-:W-:Y:S01]  /*93e0*/  ULDC UR4, c[0x0][0x618] ;  /* 0x0001860000047ab9 */ /* 0x000fe20000000800 */
[----:B------:R-:W-:Y:S01]  /*93f0*/  ULDC UR5, c[0x0][0x154] ;  /* 0x0000550000057ab9 */ /* 0x000fe20000000800 */
[----:B------:R-:W-:-:S03]  /*9400*/  IMAD.IADD R5, R5, 0x1, R7 ;  /* 0x0000000105057824 */ /* 0x000fc600078e0207 */
[----:B------:R-:W3:Y:S02]  /*9410*/  F2I.U32.TRUNC.NTZ R6, R6 ;  /* 0x0000000600067305 */ /* 0x000ee4000020f000 */
[----:B------:R-:W-:Y:S02]  /*9420*/  SHF.R.U64 R9, R4, UR4, R5 ;  /* 0x0000000404097c19 */ /* 0x000fe40008001205 */
[----:B-1----:R-:W-:-:S05]  /*9430*/  I2FP.F32.U32 R4, R12 ;  /* 0x0000000c00047245 */ /* 0x002fca0000201000 */
[----:B------:R-:W-:Y:S01]  /*9440*/  FMUL R22, R4, UR5 ;  /* 0x0000000504167c20 */ /* 0x000fe20008400000 */
[----:B------:R-:W-:Y:S01]  /*9450*/  SHF.R.U32.HI R4, RZ, UR4, R5 ;  /* 0x00000004ff047c19 */ /* 0x000fe20008011605 */
[----:B------:R-:W-:-:S03]  /*9460*/  ULDC UR4, c[0x0][0x658] ;  /* 0x0001960000047ab9 */ /* 0x000fc60000000800 */
[--C-:B------:R-:W-:Y:S01]  /*9470*/  SHF.R.U64 R20, R9, UR6, R4.reuse ;  /* 0x0000000609147c19 */ /* 0x100fe20008001204 */
[----:B------:R-:W1:Y:S01]  /*9480*/  F2I.U32.TRUNC.NTZ R22, R22 ;  /* 0x0000001600167305 */ /* 0x000e62000020f000 */
[----:B------:R-:W-:Y:S01]  /*9490*/  SHF.R.U32.HI R5, RZ, UR6, R4 ;  /* 0x00000006ff057c19 */ /* 0x000fe20008011604 */
[----:B---3--:R-:W-:-:S03]  /*94a0*/  IMAD.MOV R6, RZ, RZ, -R6 ;  /* 0x000000ffff067224 */ /* 0x008fc600078e0a06 */
[--C-:B------:R-:W-:Y:S01]  /*94b0*/  SHF.R.U64 R15, R20, UR4, R5.reuse ;  /* 0x00000004140f7c19 */ /* 0x100fe20008001205 */
[----:B--2---:R-:W-:Y:S01]  /*94c0*/  IMAD R14, R25, R6, R14 ;  /* 0x00000006190e7224 */ /* 0x004fe200078e020e */
[----:B------:R-:W-:-:S03]  /*94d0*/  SHF.R.U32.HI R23, RZ, UR4, R5 ;  /* 0x00000004ff177c19 */ /* 0x000fc60008011605 */
[----:B------:R-:W-:Y:S02]  /*94e0*/  IMAD.MOV.U32 R4, RZ, RZ, R15 ;  /* 0x000000ffff047224 */ /* 0x000fe400078e000f */
[----:B------:R-:W-:Y:S01]  /*94f0*/  IMAD.MOV.U32 R5, RZ, RZ, R23 ;  /* 0x000000ffff057224 */ /* 0x000fe200078e0017 */
[----:B-1----:R-:W-:Y:S06]  /*9500*/  @!P1 BRA `(.L_x_193) ;  /* 0x0000000000289947 */ /* 0x002fec0003800000 */
[----:B------:R-:W-:Y:S02]  /*9510*/  ULDC UR4, c[0x0][0x64c] ;  /* 0x0001930000047ab9 */ /* 0x000fe40000000800 */
[----:B------:R-:W-:-:S05]  /*9520*/  IADD3 R5, P1, R15, UR4, RZ ;  /* 0x000000040f057c10 */ /* 0x000fca000ff3e0ff */
[----:B------:R-:W-:-:S04]  /*9530*/  IMAD.X R23, RZ, RZ, R23, P1 ;  /* 0x000000ffff177224 */ /* 0x000fc800008e0617 */
[----:B------:R-:W-:-:S04]  /*9540*/  IMAD.WIDE.U32 R6, R23, UR8, RZ ;  /* 0x0000000817067c25 */ /* 0x000fc8000f8e00ff */
[----:B------:R-:W-:-:S04]  /*9550*/  IMAD.WIDE.U32 R6, P1, R5, UR9, R6 ;  /* 0x0000000905067c25 */ /* 0x000fc8000f820006 */
[----:B------:R-:W-:-:S04]  /*9560*/  IMAD.WIDE.U32 R4, R5, UR8, RZ ;  /* 0x0000000805047c25 */ /* 0x000fc8000f8e00ff */
[----:B------:R-:W-:Y:S01]  /*9570*/  IMAD.MOV.U32 R4, RZ, RZ, R7 ;  /* 0x000000ffff047224 */ /* 0x000fe200078e0007 */
[----:B------:R-:W-:Y:S01]  /*9580*/  IADD3 RZ, P3, R5, R6, RZ ;  /* 0x0000000605ff7210 */ /* 0x000fe20007f7e0ff */
[----:B------:R-:W-:-:S04]  /*9590*/  IMAD.X R5, RZ, RZ, RZ, P1 ;  /* 0x000000ffff057224 */ /* 0x000fc800008e06ff */
[----:B------:R-:W-:-:S08]  /*95a0*/  IMAD.WIDE.U32.X R4, R23, UR9, R4, P3 ;  /* 0x0000000917047c25 */ /* 0x000fd000098e0404 */
.L_x_193:
[----:B------:R-:W-:Y:S01]  /*95b0*/  ISETP.NE.AND P1, PT, R2, 0x1, PT ;  /* 0x000000010200780c */ /* 0x000fe20003f25270 */
[----:B------:R-:W-:Y:S01]  /*95c0*/  ULDC UR4, c[0x0][0x648] ;  /* 0x0001920000047ab9 */ /* 0x000fe20000000800 */
[----:B------:R-:W-:Y:S01]  /*95d0*/  LOP3.LUT R20, R20, UR17, RZ, 0xc0, !PT ;  /* 0x0000001114147c12 */ /* 0x000fe2000f8ec0ff */
[----:B------:R-:W-:Y:S01]  /*95e0*/  IMAD.MOV R22, RZ, RZ, -R22 ;  /* 0x000000ffff167224 */ /* 0x000fe200078e0a16 */
[----:B------:R-:W-:Y:S01]  /*95f0*/  SHF.R.U64 R5, R4, UR4, R5 ;  /* 0x0000000404057c19 */ /* 0x000fe20008001205 */
[----:B------:R-:W-:Y:S01]  /*9600*/  ULDC UR4, c[0x0][0x638] ;  /* 0x00018e0000047ab9 */ /* 0x000fe20000000800 */
[----:B------:R-:W-:Y:S01]  /*9610*/  LOP3.LUT R6, R9, UR16, RZ, 0xc0, !PT ;  /* 0x0000001009067c12 */ /* 0x000fe2000f8ec0ff */
[----:B------:R-:W-:Y:S02]  /*9620*/  ULDC UR5, c[0x0][0x610] ;  /* 0x0001840000057ab9 */ /* 0x000fe40000000800 */
[----:B------:R-:W-:Y:S02]  /*9630*/  IMAD.MOV R4, RZ, RZ, -R5 ;  /* 0x000000ffff047224 */ /* 0x000fe400078e0a05 */
[----:B------:R-:W-:-:S02]  /*9640*/  IMAD R5, R5, UR18, R20 ;  /* 0x0000001205057c24 */ /* 0x000fc4000f8e0214 */
[----:B0-----:R-:W-:Y:S02]  /*9650*/  @P1 IMAD R14, R21, R22, R12 ;  /* 0x00000016150e1224 */ /* 0x001fe400078e020c */
[----:B------:R-:W-:Y:S01]  /*9660*/  IMAD R15, R4, UR4, R15 ;  /* 0x00000004040f7c24 */ /* 0x000fe2000f8e020f */
[----:B------:R-:W-:Y:S01]  /*9670*/  ULDC UR4, c[0x0][0x600] ;  /* 0x0001800000047ab9 */ /* 0x000fe20000000800 */
[----:B------:R-:W-:Y:S02]  /*9680*/  IMAD R14, R5, UR5, R14 ;  /* 0x00000005050e7c24 */ /* 0x000fe4000f8e020e */
[----:B------:R-:W-:Y:S02]  /*9690*/  IMAD R15, R15, UR4, R6 ;  /* 0x000000040f0f7c24 */ /* 0x000fe4000f8e0206 */
[----:B------:R-:W-:-:S03]  /*96a0*/  IMAD.MOV.U32 R4, RZ, RZ, 0x1 ;  /* 0x00000001ff047424 */ /* 0x000fc600078e00ff */
[----:B------:R-:W-:Y:S02]  /*96b0*/  SEL R9, R15, R14, !P1 ;  /* 0x0000000e0f097207 */ /* 0x000fe40004800000 */
[----:B------:R-:W-:-:S07]  /*96c0*/  SEL R7, R14, R15, !P1 ;  /* 0x0000000f0e077207 */ /* 0x000fce0004800000 */
.L_x_191:
[----:B------:R-:W-:Y:S05]  /*96d0*/  BSYNC B1 ;  /* 0x0000000000017941 */ /* 0x000fea0003800000 */
.L_x_190:
[----:B------:R-:W-:-:S13]  /*96e0*/  LOP3.LUT P1, RZ, R4, 0xff, RZ, 0xc0, !PT ;  /* 0x000000ff04ff7812 */ /* 0x000fda000782c0ff */
[----:B------:R-:W-:Y:S05]  /*96f0*/  @P1 BRA `(.L_x_194) ;  /* 0xfffffff400481947 */ /* 0x000fea000383ffff */
[----:B------:R-:W-:Y:S05]  /*9700*/  BSYNC B0 ;  /* 0x0000000000007941 */ /* 0x000fea0003800000 */
.L_x_182:
[----:B------:R-:W-:-:S03]  /*9710*/  UMOV UR4, 0xffffffff ;  /* 0xffffffff00047882 */ /* 0x000fc60000000000 */
[----:B------:R-:W-:Y:S05]  /*9720*/  BRA.DIV UR4, `(.L_x_195) ;  /* 0x0000000604147947 */ /* 0x000fea000b800000 */
[----:B------:R-:W-:-:S13]  /*9730*/  ELECT P6, URZ, PT ;  /* 0x00000000003f782f */ /* 0x000fda00038c0000 */
.L_x_209:
[----:B------:R-:W-:Y:S04]  /*9740*/  BSSY B0, `(.L_x_196) ;  /* 0x000002b000007945 */ /* 0x000fe80003800000 */
[----:B------:R-:W-:Y:S05]  /*9750*/  @!P6 BRA `(.L_x_197) ;  /* 0x0000000000a4e947 */ /* 0x000fea0003800000 */
[----:B------:R-:W-:-:S04]  /*9760*/  LOP3.LUT R19, R19, 0x2, RZ, 0xfc, !PT ;  /* 0x0000000213137812 */ /* 0x000fc800078efcff */
[----:B------:R-:W-:-:S13]  /*9770*/  ISETP.NE.AND P0, PT, R19, 0x3, PT ;  /* 0x000000031300780c */ /* 0x000fda0003f05270 */
[----:B------:R-:W-:Y:S05]  /*9780*/  @!P0 BRA `(.L_x_198) ;  /* 0x0000000000048947 */ /* 0x000fea0003800000 */
[----:B------:R-:W-:Y:S01]  /*9790*/  BPT.TRAP 0x1 ;  /* 0x000000040000795c */ /* 0x000fe20000300000 */
.L_x_198:
[----:B------:R-:W0:Y:S01]  /*97a0*/  S2R R5, SR_CgaCtaId ;  /* 0x0000000000057919 */ /* 0x000e220000008800 */
[----:B------:R-:W-:Y:S02]  /*97b0*/  MOV R2, 0x400 ;  /* 0x0000040000027802 */ /* 0x000fe40000000f00 */
[----:B------:R-:W-:Y:S02]  /*97c0*/  SHF.L.U32 R4, R3, 0x1f, RZ ;  /* 0x0000001f03047819 */ /* 0x000fe400000006ff */
[----:B0-----:R-:W-:-:S05]  /*97d0*/  LEA R5, R5, R2, 0x18 ;  /* 0x0000000205057211 */ /* 0x001fca00078ec0ff */
[----:B------:R-:W-:-:S04]  /*97e0*/  VIADD R5, R5, 0x20 ;  /* 0x0000002005057836 */ /* 0x000fc80000000000 */
[C---:B------:R-:W-:Y:S02]  /*97f0*/  IMAD R7, R0.reuse, 0x8, R5 ;  /* 0x0000000800077824 */ /* 0x040fe400078e0205 */
[----:B------:R-:W-:Y:S02]  /*9800*/  VIADD R0, R0, 0x1 ;  /* 0x0000000100007836 */ /* 0x000fe40000000000 */
[----:B------:R-:W0:Y:S03]  /*9810*/  SYNCS.PHASECHK.TRANS64.TRYWAIT P0, [R7+URZ], R4 ;  /* 0x00000004070075a7 */ /* 0x000e26000800017f */
[----:B------:R-:W-:-:S04]  /*9820*/  ISETP.NE.AND P1, PT, R0, 0x4, PT ;  /* 0x000000040000780c */ /* 0x000fc80003f25270 */
[----:B------:R-:W-:Y:S02]  /*9830*/  SEL R2, RZ, 0x1, P1 ;  /* 0x00000001ff027807 */ /* 0x000fe40000800000 */
[----:B------:R-:W-:Y:S02]  /*9840*/  SEL R0, R0, RZ, P1 ;  /* 0x000000ff00007207 */ /* 0x000fe40000800000 */
[----:B------:R-:W-:-:S03]  /*9850*/  LOP3.LUT R9, R3, R2, RZ, 0x3c, !PT ;  /* 0x0000000203097212 */ /* 0x000fc600078e3cff */
[----:B------:R-:W-:Y:S01]  /*9860*/  IMAD R6, R0, 0x8, R5 ;  /* 0x0000000800067824 */ /* 0x000fe200078e0205 */
[----:B------:R-:W-:Y:S01]  /*9870*/  SHF.L.U32 R3, R9, 0x1f, RZ ;  /* 0x0000001f09037819 */ /* 0x000fe200000006ff */
[----:B0-----:R-:W-:Y:S06]  /*9880*/  @!P0 BRA `(.L_x_199) ;  /* 0x0000000000dc8947 */ /* 0x001fec0003800000 */
.L_x_210:
[----:B------:R-:W1:Y:S01]  /*9890*/  SYNCS.PHASECHK.TRANS64.TRYWAIT P0, [R6+URZ], R3 ;  /* 0x00000003060075a7 */ /* 0x000e62000800017f */
[----:B------:R-:W-:-:S05]  /*98a0*/  VIADD R0, R0, 0x1 ;  /* 0x0000000100007836 */ /* 0x000fca0000000000 */
[----:B------:R-:W-:-:S04]  /*98b0*/  ISETP.NE.AND P1, PT, R0, 0x4, PT ;  /* 0x000000040000780c */ /* 0x000fc80003f25270 */
[----:B------:R-:W-:Y:S02]  /*98c0*/  SEL R2, RZ, 0x1, P1 ;  /* 0x00000001ff027807 */ /* 0x000fe40000800000 */
[----:B------:R-:W-:Y:S02]  /*98d0*/  SEL R0, R0, RZ, P1 ;  /* 0x000000ff00007207 */ /* 0x000fe40000800000 */
[----:B------:R-:W-:-:S03]  /*98e0*/  LOP3.LUT R9, R9, R2, RZ, 0x3c, !PT ;  /* 0x0000000209097212 */ /* 0x000fc600078e3cff */
[----:B0-----:R-:W-:Y:S01]  /*98f0*/  IMAD R7, R0, 0x8, R5 ;  /* 0x0000000800077824 */ /* 0x001fe200078e0205 */
[----:B------:R-:W-:Y:S01]  /*9900*/  SHF.L.U32 R4, R9, 0x1f, RZ ;  /* 0x0000001f09047819 */ /* 0x000fe200000006ff */
[----:B-1----:R-:W-:Y:S06]  /*9910*/  @!P0 BRA `(.L_x_200) ;  /* 0x0000000000cc8947 */ /* 0x002fec0003800000 */
.L_x_211:
[----:B------:R-:W1:Y:S01]  /*9920*/  SYNCS.PHASECHK.TRANS64.TRYWAIT P0, [R7+URZ], R4 ;  /* 0x00000004070075a7 */ /* 0x000e62000800017f */
[----:B------:R-:W-:-:S05]  /*9930*/  VIADD R0, R0, 0x1 ;  /* 0x0000000100007836 */ /* 0x000fca0000000000 */
[----:B------:R-:W-:-:S04]  /*9940*/  ISETP.NE.AND P1, PT, R0, 0x4, PT ;  /* 0x000000040000780c */ /* 0x000fc80003f25270 */
[----:B------:R-:W-:Y:S02]  /*9950*/  SEL R2, RZ, 0x1, P1 ;  /* 0x00000001ff027807 */ /* 0x000fe40000800000 */
[----:B------:R-:W-:Y:S02]  /*9960*/  SEL R0, R0, RZ, P1 ;  /* 0x000000ff00007207 */ /* 0x000fe40000800000 */
[----:B------:R-:W-:Y:S01]  /*9970*/  LOP3.LUT R2, R9, R2, RZ, 0x3c, !PT ;  /* 0x0000000209027212 */ /* 0x000fe200078e3cff */
[----:B-1----:R-:W-:Y:S06]  /*9980*/  @!P0 BRA `(.L_x_201) ;  /* 0x0000000000c48947 */ /* 0x002fec0003800000 */
.L_x_212:
[----:B------:R-:W-:Y:S01]  /*9990*/  IMAD R5, R0, 0x8, R5 ;  /* 0x0000000800057824 */ /* 0x000fe200078e0205 */
[----:B------:R-:W-:-:S07]  /*99a0*/  SHF.L.U32 R0, R2, 0x1f, RZ ;  /* 0x0000001f02007819 */ /* 0x000fce00000006ff */
.L_x_202:
[----:B--2---:R2:W3:Y:S02]  /*99b0*/  SYNCS.PHASECHK.TRANS64.TRYWAIT P0, [R5+URZ], R0 ;  /* 0x00000000050075a7 */ /* 0x0044e4000800017f */
[----:B---3--:R-:W-:Y:S05]  /*99c0*/  @!P0 NANOSLEEP.SYNCS 0x989680 ;  /* 0x009896800000895d */ /* 0x008fea0003900000 */
[----:B------:R-:W3:Y:S02]  /*99d0*/  @!P0 SYNCS.PHASECHK.TRANS64 P0, [R5+URZ], R0 ;  /* 0x00000000050085a7 */ /* 0x000ee4000800007f */
[----:B---3--:R-:W-:Y:S05]  /*99e0*/  @!P0 BRA `(.L_x_202) ;  /* 0xfffffffc00f08947 */ /* 0x008fea000383ffff */
.L_x_197:
[----:B------:R-:W-:Y:S05]  /*99f0*/  BSYNC B0 ;  /* 0x0000000000007941 */ /* 0x000fea0003800000 */
.L_x_196:
[----:B------:R-:W-:Y:S05]  /*9a00*/  EXIT ;  /* 0x000000000000794d */ /* 0x000fea0003800000 */
.L_x_17:
[----:B-1----:R1:W2:Y:S02]  /*9a10*/  SYNCS.PHASECHK.TRANS64.TRYWAIT P1, [R3+URZ], R0 ;  /* 0x00000000030075a7 */ /* 0x0022a4000802017f */
[----:B--2---:R-:W-:Y:S05]  /*9a20*/  @!P1 NANOSLEEP.SYNCS 0x989680 ;  /* 0x009896800000995d */ /* 0x004fea0003900000 */
[----:B------:R-:W2:Y:S02]  /*9a30*/  @!P1 SYNCS.PHASECHK.TRANS64 P1, [R3+URZ], R0 ;  /* 0x00000000030095a7 */ /* 0x000ea4000802007f */
[----:B--2---:R-:W-:Y:S05]  /*9a40*/  @!P1 BRA `(.L_x_17) ;  /* 0xfffffffc00f09947 */ /* 0x004fea000383ffff */
[----:B------:R-:W-:Y:S05]  /*9a50*/  BRA `(.L_x_16) ;  /* 0xffffff78001c7947 */ /* 0x000fea000383ffff */
.L_x_22:
[----:B-1----:R1:W2:Y:S02]  /*9a60*/  SYNCS.PHASECHK.TRANS64.TRYWAIT P1, [R5+URZ], R4 ;  /* 0x00000004050075a7 */ /* 0x0022a4000802017f */
[----:B--2---:R-:W-:Y:S05]  /*9a70*/  @!P1 NANOSLEEP.SYNCS 0x989680 ;  /* 0x009896800000995d */ /* 0x004fea0003900000 */
[----:B------:R-:W2:Y:S02]  /*9a80*/  @!P1 SYNCS.PHASECHK.TRANS64 P1, [R5+URZ], R4 ;  /* 0x00000004050095a7 */ /* 0x000ea4000802007f */
[----:B--2---:R-:W-:Y:S05]  /*9a90*/  @!P1 BRA `(.L_x_22) ;  /* 0xfffffffc00f09947 */ /* 0x004fea000383ffff */
[----:B------:R-:W-:Y:S05]  /*9aa0*/  BRA `(.L_x_21) ;  /* 0xffffff8400ec7947 */ /* 0x000fea000383ffff */
.L_x_183:
[----:B------:R-:W-:Y:S01]  /*9ab0*/  BSSY B1, `(.L_x_203) ;  /* 0x0000006000017945 */ /* 0x000fe20003800000 */
[----:B------:R-:W-:-:S07]  /*9ac0*/  IMAD.MOV.U32 R15, RZ, RZ, -0x1 ;  /* 0xffffffffff0f7424 */ /* 0x000fce00078e00ff */
[----:B------:R-:W-:Y:S05]  /*9ad0*/  WARPSYNC.COLLECTIVE R15, `(.L_x_204) ;  /* 0x000000000f0c7348 */ /* 0x000fea0003c00000 */
[----:B------:R-:W-:Y:S02]  /*9ae0*/  ELECT P6, UR62, PT ;  /* 0x00000000003e782f */ /* 0x000fe400038c0000 */
[----:B------:R-:W-:Y:S01]  /*9af0*/  MOV R14, UR62 ;  /* 0x0000003e000e7c02 */ /* 0x000fe20008000f00 */
[----:B------:R-:W-:Y:S10]  /*9b00*/  ENDCOLLECTIVE ;  /* 0x000000000000791b */ /* 0x000ff40003800000 */
.L_x_204:
[----:B------:R-:W-:Y:S05]  /*9b10*/  BSYNC B1 ;  /* 0x0000000000017941 */ /* 0x000fea0003800000 */
.L_x_203:
[----:B------:R-:W-:Y:S05]  /*9b20*/  BRA `(.L_x_205) ;  /* 0xfffffff000487947 */ /* 0x000fea000383ffff */
.L_x_186:
[----:B0-----:R0:W1:Y:S02]  /*9b30*/  SYNCS.PHASECHK.TRANS64.TRYWAIT P1, [R12+URZ+0x20], R7 ;  /* 0x000020070c0075a7 */ /* 0x001064000802017f */
[----:B-1----:R-:W-:Y:S05]  /*9b40*/  @!P1 NANOSLEEP.SYNCS 0x989680 ;  /* 0x009896800000995d */ /* 0x002fea0003900000 */
[----:B------:R-:W1:Y:S02]  /*9b50*/  @!P1 SYNCS.PHASECHK.TRANS64 P1, [R12+URZ+0x20], R7 ;  /* 0x000020070c0095a7 */ /* 0x000e64000802007f */
[----:B-1----:R-:W-:Y:S05]  /*9b60*/  @!P1 BRA `(.L_x_186) ;  /* 0xfffffffc00f09947 */ /* 0x002fea000383ffff */
[----:B------:R-:W-:Y:S05]  /*9b70*/  BRA `(.L_x_206) ;  /* 0xfffffff0007c7947 */ /* 0x000fea000383ffff */
.L_x_195:
[----:B------:R-:W-:Y:S01]  /*9b80*/  BSSY B0, `(.L_x_207) ;  /* 0x0000006000007945 */ /* 0x000fe20003800000 */
[----:B------:R-:W-:-:S07]  /*9b90*/  IMAD.MOV.U32 R15, RZ, RZ, -0x1 ;  /* 0xffffffffff0f7424 */ /* 0x000fce00078e00ff */
[----:B------:R-:W-:Y:S05]  /*9ba0*/  WARPSYNC.COLLECTIVE R15, `(.L_x_208) ;  /* 0x000000000f0c7348 */ /* 0x000fea0003c00000 */
[----:B------:R-:W-:Y:S02]  /*9bb0*/  ELECT P6, UR62, PT ;  /* 0x00000000003e782f */ /* 0x000fe400038c0000 */
[----:B------:R-:W-:Y:S01]  /*9bc0*/  MOV R14, UR62 ;  /* 0x0000003e000e7c02 */ /* 0x000fe20008000f00 */
[----:B------:R-:W-:Y:S10]  /*9bd0*/  ENDCOLLECTIVE ;  /* 0x000000000000791b */ /* 0x000ff40003800000 */
.L_x_208:
[----:B------:R-:W-:Y:S05]  /*9be0*/  BSYNC B0 ;  /* 0x0000000000007941 */ /* 0x000fea0003800000 */
.L_x_207:
[----:B------:R-:W-:Y:S05]  /*9bf0*/  BRA `(.L_x_209) ;  /* 0xfffffff800d07947 */ /* 0x000fea000383ffff */
.L_x_199:
[----:B0-----:R0:W1:Y:S02]  /*9c00*/  SYNCS.PHASECHK.TRANS64.TRYWAIT P0, [R7+URZ], R4 ;  /* 0x00000004070075a7 */ /* 0x001064000800017f */
[----:B-1----:R-:W-:Y:S05]  /*9c10*/  @!P0 NANOSLEEP.SYNCS 0x989680 ;  /* 0x009896800000895d */ /* 0x002fea0003900000 */
[----:B------:R-:W1:Y:S02]  /*9c20*/  @!P0 SYNCS.PHASECHK.TRANS64 P0, [R7+URZ], R4 ;  /* 0x00000004070085a7 */ /* 0x000e64000800007f */
[----:B-1----:R-:W-:Y:S05]  /*9c30*/  @!P0 BRA `(.L_x_199) ;  /* 0xfffffffc00f08947 */ /* 0x002fea000383ffff */
[----:B------:R-:W-:Y:S05]  /*9c40*/  BRA `(.L_x_210) ;  /* 0xfffffffc00107947 */ /* 0x000fea000383ffff */
.L_x_200:
[----:B0-----:R0:W1:Y:S02]  /*9c50*/  SYNCS.PHASECHK.TRANS64.TRYWAIT P0, [R6+URZ], R3 ;  /* 0x00000003060075a7 */ /* 0x001064000800017f */
[----:B-1----:R-:W-:Y:S05]  /*9c60*/  @!P0 NANOSLEEP.SYNCS 0x989680 ;  /* 0x009896800000895d */ /* 0x002fea0003900000 */
[----:B------:R-:W1:Y:S02]  /*9c70*/  @!P0 SYNCS.PHASECHK.TRANS64 P0, [R6+URZ], R3 ;  /* 0x00000003060085a7 */ /* 0x000e64000800007f */
[----:B-1----:R-:W-:Y:S05]  /*9c80*/  @!P0 BRA `(.L_x_200) ;  /* 0xfffffffc00f08947 */ /* 0x002fea000383ffff */
[----:B------:R-:W-:Y:S05]  /*9c90*/  BRA `(.L_x_211) ;  /* 0xfffffffc00207947 */ /* 0x000fea000383ffff */
.L_x_201:
[----:B-1----:R1:W2:Y:S02]  /*9ca0*/  SYNCS.PHASECHK.TRANS64.TRYWAIT P0, [R7+URZ], R4 ;  /* 0x00000004070075a7 */ /* 0x0022a4000800017f */
[----:B--2---:R-:W-:Y:S05]  /*9cb0*/  @!P0 NANOSLEEP.SYNCS 0x989680 ;  /* 0x009896800000895d */ /* 0x004fea0003900000 */
[----:B------:R-:W2:Y:S02]  /*9cc0*/  @!P0 SYNCS.PHASECHK.TRANS64 P0, [R7+URZ], R4 ;  /* 0x00000004070085a7 */ /* 0x000ea4000800007f */
[----:B--2---:R-:W-:Y:S05]  /*9cd0*/  @!P0 BRA `(.L_x_201) ;  /* 0xfffffffc00f08947 */ /* 0x004fea000383ffff */
[----:B------:R-:W-:Y:S05]  /*9ce0*/  BRA `(.L_x_212) ;  /* 0xfffffffc00287947 */ /* 0x000fea000383ffff */
.L_x_213:
[----:B------:R-:W-:-:S00]  /*9cf0*/  BRA `(.L_x_213) ;  /* 0xfffffffc00fc7947 */ /* 0x000fc0000383ffff */
[----:B------:R-:W-:-:S00]  /*9d00*/  NOP ;  /* 0x0000000000007918 */ /* 0x000fc00000000000 */
[----:B------:R-:W-:-:S00]  /*9d10*/  NOP ;  /* 0x0000000000007918 */ /* 0x000fc00000000000 */
[----:B------:R-:W-:-:S00]  /*9d20*/  NOP ;  /* 0x0000000000007918 */ /* 0x000fc00000000000 */
[----:B------:R-:W-:-:S00]  /*9d30*/  NOP ;  /* 0x0000000000007918 */ /* 0x000fc00000000000 */
[----:B------:R-:W-:-:S00]  /*9d40*/  NOP ;  /* 0x0000000000007918 */ /* 0x000fc00000000000 */
[----:B------:R-:W-:-:S00]  /*9d50*/  NOP ;  /* 0x0000000000007918 */ /* 0x000fc00000000000 */
[----:B------:R-:W-:-:S00]  /*9d60*/  NOP ;  /* 0x0000000000007918 */ /* 0x000fc00000000000 */
[----:B------:R-:W-:-:S00]  /*9d70*/  NOP ;  /* 0x0000000000007918 */ /* 0x000fc00000000000 */
.L_x_214:


//--------------------- .nv.global.init           --------------------------
	.section	.nv.global.init,"aw",@progbits
.nv.global.init:
	.type		$str$22,@object
	.size		$str$22,($str$23 - $str$22)
$str$22:
        /*0000*/ 	.byte	0x6b, 0x5f, 0x74, 0x69, 0x6c, 0x65, 0x5f, 0x63, 0x6f, 0x75, 0x6e, 0x74, 0x20, 0x3e, 0x3d, 0x20
        /*0010*/ 	.byte	0x31, 0x00
	.type		$str$23,@object
	.size		$str$23,(__unnamed_1 - $str$23)
$str$23:
        /*0012*/ 	.byte	0x2f, 0x74, 0x6d, 0x70, 0x2f, 0x63, 0x75, 0x74, 0x6c, 0x61, 0x73, 0x73, 0x5f, 0x73, 0x77, 0x65
        /*0022*/ 	.byte	0x65, 0x70, 0x5f, 0x73, 0x72, 0x63, 0x2f, 0x69, 0x6e, 0x63, 0x6c, 0x75, 0x64, 0x65, 0x2f, 0x63
        /*0032*/ 	.byte	0x75, 0x74, 0x6c, 0x61, 0x73, 0x73, 0x2f, 0x67, 0x65, 0x6d, 0x6d, 0x2f, 0x63, 0x6f, 0x6c, 0x6c
        /*0042*/ 	.byte	0x65, 0x63, 0x74, 0x69, 0x76, 0x65, 0x2f, 0x73, 0x6d, 0x39, 0x30, 0x5f, 0x6d, 0x6d, 0x61, 0x5f
        /*0052*/ 	.byte	0x74, 0x6d, 0x61, 0x5f, 0x67, 0x6d, 0x6d, 0x61, 0x5f, 0x73, 0x73, 0x5f, 0x77, 0x61, 0x72, 0x70
        /*0062*/ 	.byte	0x73, 0x70, 0x65, 0x63, 0x69, 0x61, 0x6c, 0x69, 0x7a, 0x65, 0x64, 0x2e, 0x68, 0x70, 0x70, 0x00
	.type		__unnamed_1,@object
	.size		__unnamed_1,(.L_0 - __unnamed_1)
__unnamed_1:
        /*0072*/ 	.byte	0x76, 0x6f, 0x69, 0x64, 0x20, 0x63, 0x75, 0x74, 0x6c, 0x61, 0x73, 0x73, 0x3a, 0x3a, 0x67, 0x65
        /* <DEDUP_REMOVED lines=172> */
        /*0b42*/ 	.byte	0x5d, 0x00
.L_0:


//--------------------- .nv.shared._ZN7cutlass13device_kernelINS_4gemm6kernel13GemmUniversalIN4cute5tupleIJiiiiEEENS1_10collective13CollectiveMmaINS1_34MainloopSm90TmaGmmaWarpSpecializedILi4ENS5_IJNS4_1CILi1EEESB_SB_EEENS1_35KernelTmaWarpSpecializedCooperativeEEENS5_IJNSA_ILi384EEENSA_ILi48EEENSA_ILi128EEEEEEaNS5_IJlSB_lEEEaSJ_NS4_8TiledMMAINS4_8MMA_AtomIJNS4_4SM904GMMA26MMA_64x16x32_S32S8S8_SS_TNEEEENS4_6LayoutINS5_IJNSA_ILi2EEESB_SB_EEENS5_IJSB_NSA_ILi0EEEST_EEEEENS5_IJNS4_10UnderscoreESW_SW_EEEEENS4_13SM90_TMA_LOADENS4_14ComposedLayoutINS4_7SwizzleILi3ELi4ELi3EEENS4_18smem_ptr_flag_bitsILi8EEENSQ_INS5_IJNSA_ILi8EEESH_EEENS5_IJSH_SB_EEEEEEEvNS4_8identityESZ_S19_vS1A_EENS_8epilogue10collective6detail29Sm90TmaWarpSpecializedAdapterINS1D_15DefaultEpilogueIaSJ_SJ_NS1C_6thread17LinearCombinationIaLi1EiiLNS1H_9ScaleType4KindE0ELNS_15FloatRoundStyleE2EaEENS1_15EpilogueDefaultEEEEEvvEEEEvNT_6ParamsE --------------------------
	.section	.nv.shared._ZN7cutlass13device_kernelINS_4gemm6kernel13GemmUniversalIN4cute5tupleIJiiiiEEENS1_10collective13CollectiveMmaINS1_34MainloopSm90TmaGmmaWarpSpecializedILi4ENS5_IJNS4_1CILi1EEESB_SB_EEENS1_35KernelTmaWarpSpecializedCooperativeEEENS5_IJNSA_ILi384EEENSA_ILi48EEENSA_ILi128EEEEEEaNS5_IJlSB_lEEEaSJ_NS4_8TiledMMAINS4_8MMA_AtomIJNS4_4SM904GMMA26MMA_64x16x32_S32S8S8_SS_TNEEEENS4_6LayoutINS5_IJNSA_ILi2EEESB_SB_EEENS5_IJSB_NSA_ILi0EEEST_EEEEENS5_IJNS4_10UnderscoreESW_SW_EEEEENS4_13SM90_TMA_LOADENS4_14ComposedLayoutINS4_7SwizzleILi3ELi4ELi3EEENS4_18smem_ptr_flag_bitsILi8EEENSQ_INS5_IJNSA_ILi8EEESH_EEENS5_IJSH_SB_EEEEEEEvNS4_8identityESZ_S19_vS1A_EENS_8epilogue10collective6detail29Sm90TmaWarpSpecializedAdapterINS1D_15DefaultEpilogueIaSJ_SJ_NS1C_6thread17LinearCombinationIaLi1EiiLNS1H_9ScaleType4KindE0ELNS_15FloatRoundStyleE2EaEENS1_15EpilogueDefaultEEEEEvvEEEEvNT_6ParamsE,"aw",@nobits
	.sectionflags	@""
	.align	16
	.zero		1024


//--------------------- .nv.shared.reserved.0     --------------------------
	.section	.nv.shared.reserved.0,"aw",@nobits
	.weak		__nv_reservedSMEM_offset_0_alias
	.size		__nv_reservedSMEM_offset_0_alias, 0, 0
	.other		__nv_reservedSMEM_offset_0_alias,@"STO_CUDA_RESERVED_SHARED STV_DEFAULT"
__nv_reservedSMEM_offset_0_alias:
	.zero		0


//--------------------- .nv.global                --------------------------
	.section	.nv.global,"aw",@nobits
.nv.global:
	.type		_ZN39_INTERNAL_73ef1c38_4_k_cu_c5e36907_86014cute1_E,@object
	.size		_ZN39_INTERNAL_73ef1c38_4_k_cu_c5e36907_86014cute1_E,(_ZN39_INTERNAL_73ef1c38_4_k_cu_c5e36907_86014cuda3std3__45__cpo6cbeginE - _ZN39_INTERNAL_73ef1c38_4_k_cu_c5e36907_86014cute1_E)
_ZN39_INTERNAL_73ef1c38_4_k_cu_c5e36907_86014cute1_E:
	.zero		1
	.type		_ZN39_INTERNAL_73ef1c38_4_k_cu_c5e36907_86014cuda3std3__45__cpo6cbeginE,@object
	.size		_ZN39_INTERNAL_73ef1c38_4_k_cu_c5e36907_86014cuda3std3__45__cpo6cbeginE,(_ZN39_INTERNAL_73ef1c38_4_k_cu_c5e36907_86014cuda3std3__48in_placeE - _ZN39_INTERNAL_73ef1c38_4_k_cu_c5e36907_86014cuda3std3__45__cpo6cbeginE)
_ZN39_INTERNAL_73ef1c38_4_k_cu_c5e36907_86014cuda3std3__45__cpo6cbeginE:
	.zero		1
	.type		_ZN39_INTERNAL_73ef1c38_4_k_cu_c5e36907_86014cuda3std3__48in_placeE,@object
	.size		_ZN39_INTERNAL_73ef1c38_4_k_cu_c5e36907_86014cuda3std3__48in_placeE,(_ZN39_INTERNAL_73ef1c38_4_k_cu_c5e36907_86014cuda3std6ranges3__45__cpo9iter_moveE - _ZN39_INTERNAL_73ef1c38_4_k_cu_c5e36907_86014cuda3std3__48in_placeE)
_ZN39_INTERNAL_73ef1c38_4_k_cu_c5e36907_86014cuda3std3__48in_placeE:
	.zero		1
	.type		_ZN39_INTERNAL_73ef1c38_4_k_cu_c5e36907_86014cuda3std6ranges3__45__cpo9iter_moveE,@object
	.size		_ZN39_INTERNAL_73ef1c38_4_k_cu_c5e36907_86014cuda3std6ranges3__45__cpo9iter_moveE,(_ZN39_INTERNAL_73ef1c38_4_k_cu_c5e36907_86014cuda3std3__45__cpo5beginE - _ZN39_INTERNAL_73ef1c38_4_k_cu_c5e36907_86014cuda3std6ranges3__45__cpo9iter_moveE)
_ZN39_INTERNAL_73ef1c38_4_k_cu_c5e36907_86014cuda3std6ranges3__45__cpo9iter_moveE:
	.zero		1
	.type		_ZN39_INTERNAL_73ef1c38_4_k_cu_c5e36907_86014cuda3std3__45__cpo5beginE,@object
	.size		_ZN39_INTERNAL_73ef1c38_4_k_cu_c5e36907_86014cuda3std3__45__cpo5beginE,(_ZN39_INTERNAL_73ef1c38_4_k_cu_c5e36907_86014cuda3std3__441_GLOBAL__N__73ef1c38_4_k_cu_c5e36907_86016ignoreE - _ZN39_INTERNAL_73ef1c38_4_k_cu_c5e36907_86014cuda3std3__45__cpo5beginE)
_ZN39_INTERNAL_73ef1c38_4_k_cu_c5e36907_86014cuda3std3__45__cpo5beginE:
	.zero		1
	.type		_ZN39_INTERNAL_73ef1c38_4_k_cu_c5e36907_86014cuda3std3__441_GLOBAL__N__73ef1c38_4_k_cu_c5e36907_86016ignoreE,@object
	.size		_ZN39_INTERNAL_73ef1c38_4_k_cu_c5e36907_86014cuda3std3__441_GLOBAL__N__73ef1c38_4_k_cu_c5e36907_86016ignoreE,(_ZN39_INTERNAL_73ef1c38_4_k_cu_c5e36907_86014cute7productE - _ZN39_INTERNAL_73ef1c38_4_k_cu_c5e36907_86014cuda3std3__441_GLOBAL__N__73ef1c38_4_k_cu_c5e36907_86016ignoreE)
_ZN39_INTERNAL_73ef1c38_4_k_cu_c5e36907_86014cuda3std3__441_GLOBAL__N__73ef1c38_4_k_cu_c5e36907_86016ignoreE:
	.zero		1
	.type		_ZN39_INTERNAL_73ef1c38_4_k_cu_c5e36907_86014cute7productE,@object
	.size		_ZN39_INTERNAL_73ef1c38_4_k_cu_c5e36907_86014cute7productE,(_ZN39_INTERNAL_73ef1c38_4_k_cu_c5e36907_86014cuda3std3__45__cpo3endE - _ZN39_INTERNAL_73ef1c38_4_k_cu_c5e36907_86014cute7productE)
_ZN39_INTERNAL_73ef1c38_4_k_cu_c5e36907_86014cute7productE:
	.zero		1
	.type		_ZN39_INTERNAL_73ef1c38_4_k_cu_c5e36907_86014cuda3std3__45__cpo3endE,@object
	.size		_ZN39_INTERNAL_73ef1c38_4_k_cu_c5e36907_86014cuda3std3__45__cpo3endE,(_ZN39_INTERNAL_73ef1c38_4_k_cu_c5e36907_86014cuda3std3__419piecewise_constructE - _ZN39_INTERNAL_73ef1c38_4_k_cu_c5e36907_86014cuda3std3__45__cpo3endE)
_ZN39_INTERNAL_73ef1c38_4_k_cu_c5e36907_86014cuda3std3__45__cpo3endE:
	.zero		1
	.type		_ZN39_INTERNAL_73ef1c38_4_k_cu_c5e36907_86014cuda3std3__419piecewise_constructE,@object
	.size		_ZN39_INTERNAL_73ef1c38_4_k_cu_c5e36907_86014cuda3std3__419piecewise_constructE,(_ZN39_INTERNAL_73ef1c38_4_k_cu_c5e36907_86014cuda3std3__45__cpo4cendE - _ZN39_INTERNAL_73ef1c38_4_k_cu_c5e36907_86014cuda3std3__419piecewise_constructE)
_ZN39_INTERNAL_73ef1c38_4_k_cu_c5e36907_86014cuda3std3__419piecewise_constructE:
	.zero		1
	.type		_ZN39_INTERNAL_73ef1c38_4_k_cu_c5e36907_86014cuda3std3__45__cpo4cendE,@object
	.size		_ZN39_INTERNAL_73ef1c38_4_k_cu_c5e36907_86014cuda3std3__45__cpo4cendE,(_ZN39_INTERNAL_73ef1c38_4_k_cu_c5e36907_86014cuda3std6ranges3__45__cpo4swapE - _ZN39_INTERNAL_73ef1c38_4_k_cu_c5e36907_86014cuda3std3__45__cpo4cendE)
_ZN39_INTERNAL_73ef1c38_4_k_cu_c5e36907_86014cuda3std3__45__cpo4cendE:
	.zero		1
	.type		_ZN39_INTERNAL_73ef1c38_4_k_cu_c5e36907_86014cuda3std6ranges3__45__cpo4swapE,@object
	.size		_ZN39_INTERNAL_73ef1c38_4_k_cu_c5e36907_86014cuda3std6ranges3__45__cpo4swapE,(.L_8 - _ZN39_INTERNAL_73ef1c38_4_k_cu_c5e36907_86014cuda3std6ranges3__45__cpo4swapE)
_ZN39_INTERNAL_73ef1c38_4_k_cu_c5e36907_86014cuda3std6ranges3__45__cpo4swapE:
	.zero		1
.L_8:


//--------------------- .nv.constant0._ZN7cutlass13device_kernelINS_4gemm6kernel13GemmUniversalIN4cute5tupleIJiiiiEEENS1_10collective13CollectiveMmaINS1_34MainloopSm90TmaGmmaWarpSpecializedILi4ENS5_IJNS4_1CILi1EEESB_SB_EEENS1_35KernelTmaWarpSpecializedCooperativeEEENS5_IJNSA_ILi384EEENSA_ILi48EEENSA_ILi128EEEEEEaNS5_IJlSB_lEEEaSJ_NS4_8TiledMMAINS4_8MMA_AtomIJNS4_4SM904GMMA26MMA_64x16x32_S32S8S8_SS_TNEEEENS4_6LayoutINS5_IJNSA_ILi2EEESB_SB_EEENS5_IJSB_NSA_ILi0EEEST_EEEEENS5_IJNS4_10UnderscoreESW_SW_EEEEENS4_13SM90_TMA_LOADENS4_14ComposedLayoutINS4_7SwizzleILi3ELi4ELi3EEENS4_18smem_ptr_flag_bitsILi8EEENSQ_INS5_IJNSA_ILi8EEESH_EEENS5_IJSH_SB_EEEEEEEvNS4_8identityESZ_S19_vS1A_EENS_8epilogue10collective6detail29Sm90TmaWarpSpecializedAdapterINS1D_15DefaultEpilogueIaSJ_SJ_NS1C_6thread17LinearCombinationIaLi1EiiLNS1H_9ScaleType4KindE0ELNS_15FloatRoundStyleE2EaEENS1_15EpilogueDefaultEEEEEvvEEEEvNT_6ParamsE --------------------------
	.section	.nv.constant0._ZN7cutlass13device_kernelINS_4gemm6kernel13GemmUniversalIN4cute5tupleIJiiiiEEENS1_10collective13CollectiveMmaINS1_34MainloopSm90TmaGmmaWarpSpecializedILi4ENS5_IJNS4_1CILi1EEESB_SB_EEENS1_35KernelTmaWarpSpecializedCooperativeEEENS5_IJNSA_ILi384EEENSA_ILi48EEENSA_ILi128EEEEEEaNS5_IJlSB_lEEEaSJ_NS4_8TiledMMAINS4_8MMA_AtomIJNS4_4SM904GMMA26MMA_64x16x32_S32S8S8_SS_TNEEEENS4_6LayoutINS5_IJNSA_ILi2EEESB_SB_EEENS5_IJSB_NSA_ILi0EEEST_EEEEENS5_IJNS4_10UnderscoreESW_SW_EEEEENS4_13SM90_TMA_LOADENS4_14ComposedLayoutINS4_7SwizzleILi3ELi4ELi3EEENS4_18smem_ptr_flag_bitsILi8EEENSQ_INS5_IJNSA_ILi8EEESH_EEENS5_IJSH_SB_EEEEEEEvNS4_8identityESZ_S19_vS1A_EENS_8epilogue10collective6detail29Sm90TmaWarpSpecializedAdapterINS1D_15DefaultEpilogueIaSJ_SJ_NS1C_6thread17LinearCombinationIaLi1EiiLNS1H_9ScaleType4KindE0ELNS_15FloatRoundStyleE2EaEENS1_15EpilogueDefaultEEEEEvvEEEEvNT_6ParamsE,"a",@progbits
	.sectionflags	@""
	.align	4
.nv.constant0._ZN7cutlass13device_kernelINS_4gemm6kernel13GemmUniversalIN4cute5tupleIJiiiiEEENS1_10collective13CollectiveMmaINS1_34MainloopSm90TmaGmmaWarpSpecializedILi4ENS5_IJNS4_1CILi1EEESB_SB_EEENS1_35KernelTmaWarpSpecializedCooperativeEEENS5_IJNSA_ILi384EEENSA_ILi48EEENSA_ILi128EEEEEEaNS5_IJlSB_lEEEaSJ_NS4_8TiledMMAINS4_8MMA_AtomIJNS4_4SM904GMMA26MMA_64x16x32_S32S8S8_SS_TNEEEENS4_6LayoutINS5_IJNSA_ILi2EEESB_SB_EEENS5_IJSB_NSA_ILi0EEEST_EEEEENS5_IJNS4_10UnderscoreESW_SW_EEEEENS4_13SM90_TMA_LOADENS4_14ComposedLayoutINS4_7SwizzleILi3ELi4ELi3EEENS4_18smem_ptr_flag_bitsILi8EEENSQ_INS5_IJNSA_ILi8EEESH_EEENS5_IJSH_SB_EEEEEEEvNS4_8identityESZ_S19_vS1A_EENS_8epilogue10collective6detail29Sm90TmaWarpSpecializedAdapterINS1D_15DefaultEpilogueIaSJ_SJ_NS1C_6thread17LinearCombinationIaLi1EiiLNS1H_9ScaleType4KindE0ELNS_15FloatRoundStyleE2EaEENS1_15EpilogueDefaultEEEEEvvEEEEvNT_6ParamsE:
	.zero		1664


//--------------------- SYMBOLS --------------------------

	.type		.nv.reservedSmem.offset0,@object
	.size		.nv.reservedSmem.offset0,0x4
	.type		__assertfail,@function
